	.headerflags	@"EF_CUDA_TEXMODE_UNIFIED EF_CUDA_64BIT_ADDRESS EF_CUDA_SM86 EF_CUDA_VIRTUAL_SM(EF_CUDA_SM86)"
	.elftype	@"ET_EXEC"


//--------------------- .nv.info                  --------------------------
	.section	.nv.info,"",@"SHT_CUDA_INFO"
	.align	4


	//----- nvinfo : EIATTR_REGCOUNT
	.align		4
        /*0000*/ 	.byte	0x04, 0x2f
        /*0002*/ 	.short	(.L_3 - .L_2)
	.align		4
.L_2:
        /*0004*/ 	.word	index@(l2norm_fwd_kernel)
        /*0008*/ 	.word	0x00000047


	//----- nvinfo : EIATTR_MAX_STACK_SIZE
	.align		4
.L_3:
        /*000c*/ 	.byte	0x04, 0x23
        /*000e*/ 	.short	(.L_5 - .L_4)
	.align		4
.L_4:
        /*0010*/ 	.word	index@(l2norm_fwd_kernel)
        /*0014*/ 	.word	0x00000000


	//----- nvinfo : EIATTR_MIN_STACK_SIZE
	.align		4
.L_5:
        /*0018*/ 	.byte	0x04, 0x12
        /*001a*/ 	.short	(.L_7 - .L_6)
	.align		4
.L_6:
        /*001c*/ 	.word	index@(l2norm_fwd_kernel)
        /*0020*/ 	.word	0x00000000


	//----- nvinfo : EIATTR_FRAME_SIZE
	.align		4
.L_7:
        /*0024*/ 	.byte	0x04, 0x11
        /*0026*/ 	.short	(.L_9 - .L_8)
	.align		4
.L_8:
        /*0028*/ 	.word	index@(l2norm_fwd_kernel)
        /*002c*/ 	.word	0x00000000
.L_9:


//--------------------- .nv.info.l2norm_fwd_kernel --------------------------
	.section	.nv.info.l2norm_fwd_kernel,"",@"SHT_CUDA_INFO"
	.align	4


	//----- nvinfo : EIATTR_CUDA_API_VERSION
	.align		4
        /*0000*/ 	.byte	0x04, 0x37
        /*0002*/ 	.short	(.L_11 - .L_10)
.L_10:
        /*0004*/ 	.word	0x0000007b


	//----- nvinfo : EIATTR_SW2861232_WAR
	.align		4
.L_11:
        /*0008*/ 	.byte	0x01, 0x35
	.zero		2


	//----- nvinfo : EIATTR_PARAM_CBANK
	.align		4
        /*000c*/ 	.byte	0x04, 0x0a
        /*000e*/ 	.short	(.L_13 - .L_12)
	.align		4
.L_12:
        /*0010*/ 	.word	index@(.nv.constant0.l2norm_fwd_kernel)
        /*0014*/ 	.short	0x0160
        /*0016*/ 	.short	0x001c


	//----- nvinfo : EIATTR_CBANK_PARAM_SIZE
	.align		4
.L_13:
        /*0018*/ 	.byte	0x03, 0x19
        /*001a*/ 	.short	0x001c


	//----- nvinfo : EIATTR_KPARAM_INFO
	.align		4
        /*001c*/ 	.byte	0x04, 0x17
        /*001e*/ 	.short	(.L_15 - .L_14)
.L_14:
        /*0020*/ 	.word	0x00000000
        /*0024*/ 	.short	0x0003
        /*0026*/ 	.short	0x0018
        /*0028*/ 	.byte	0x00, 0xf0, 0x11, 0x00


	//----- nvinfo : EIATTR_KPARAM_INFO
	.align		4
.L_15:
        /*002c*/ 	.byte	0x04, 0x17
        /*002e*/ 	.short	(.L_17 - .L_16)
.L_16:
        /*0030*/ 	.word	0x00000000
        /*0034*/ 	.short	0x0002
        /*0036*/ 	.short	0x0010
        /*0038*/ 	.byte	0x00, 0xf0, 0x21, 0x00


	//----- nvinfo : EIATTR_KPARAM_INFO
	.align		4
.L_17:
        /*003c*/ 	.byte	0x04, 0x17
        /*003e*/ 	.short	(.L_19 - .L_18)
.L_18:
        /*0040*/ 	.word	0x00000000
        /*0044*/ 	.short	0x0001
        /*0046*/ 	.short	0x0008
        /*0048*/ 	.byte	0x00, 0xf0, 0x21, 0x00


	//----- nvinfo : EIATTR_KPARAM_INFO
	.align		4
.L_19:
        /*004c*/ 	.byte	0x04, 0x17
        /*004e*/ 	.short	(.L_21 - .L_20)
.L_20:
        /*0050*/ 	.word	0x00000000
        /*0054*/ 	.short	0x0000
        /*0056*/ 	.short	0x0000
        /*0058*/ 	.byte	0x00, 0xf0, 0x21, 0x00


	//----- nvinfo : EIATTR_MAXREG_COUNT
	.align		4
.L_21:
        /*005c*/ 	.byte	0x03, 0x1b
        /*005e*/ 	.short	0x00ff


	//----- nvinfo : EIATTR_COOP_GROUP_MASK_REGIDS
	.align		4
        /*0060*/ 	.byte	0x04, 0x29
        /*0062*/ 	.short	(.L_23 - .L_22)


	//   ....[0]....
.L_22:
        /*0064*/ 	.word	0xffffffff


	//   ....[1]....
        /*0068*/ 	.word	0xffffffff


	//   ....[2]....
        /*006c*/ 	.word	0xffffffff


	//   ....[3]....
        /*0070*/ 	.word	0xffffffff


	//   ....[4]....
        /*0074*/ 	.word	0xffffffff


	//   ....[5]....
        /*0078*/ 	.word	0xffffffff


	//   ....[6]....
        /*007c*/ 	.word	0xffffffff


	//   ....[7]....
        /*0080*/ 	.word	0xffffffff


	//   ....[8]....
        /*0084*/ 	.word	0xffffffff


	//   ....[9]....
        /*0088*/ 	.word	0xffffffff


	//   ....[10]....
        /*008c*/ 	.word	0xffffffff


	//   ....[11]....
        /*0090*/ 	.word	0xffffffff


	//   ....[12]....
        /*0094*/ 	.word	0xffffffff


	//   ....[13]....
        /*0098*/ 	.word	0xffffffff


	//   ....[14]....
        /*009c*/ 	.word	0xffffffff


	//   ....[15]....
        /*00a0*/ 	.word	0xffffffff


	//   ....[16]....
        /*00a4*/ 	.word	0xffffffff


	//   ....[17]....
        /*00a8*/ 	.word	0xffffffff


	//   ....[18]....
        /*00ac*/ 	.word	0xffffffff


	//   ....[19]....
        /*00b0*/ 	.word	0xffffffff


	//   ....[20]....
        /*00b4*/ 	.word	0xffffffff


	//   ....[21]....
        /*00b8*/ 	.word	0xffffffff


	//   ....[22]....
        /*00bc*/ 	.word	0xffffffff


	//   ....[23]....
        /*00c0*/ 	.word	0xffffffff


	//   ....[24]....
        /*00c4*/ 	.word	0xffffffff


	//   ....[25]....
        /*00c8*/ 	.word	0xffffffff


	//   ....[26]....
        /*00cc*/ 	.word	0xffffffff


	//   ....[27]....
        /*00d0*/ 	.word	0xffffffff


	//   ....[28]....
        /*00d4*/ 	.word	0xffffffff


	//   ....[29]....
        /*00d8*/ 	.word	0xffffffff


	//   ....[30]....
        /*00dc*/ 	.word	0xffffffff


	//   ....[31]....
        /*00e0*/ 	.word	0xffffffff


	//----- nvinfo : EIATTR_COOP_GROUP_INSTR_OFFSETS
	.align		4
.L_23:
        /*00e4*/ 	.byte	0x04, 0x28
        /*00e6*/ 	.short	(.L_25 - .L_24)


	//   ....[0]....
.L_24:
        /*00e8*/ 	.word	0x000007f0


	//   ....[1]....
        /*00ec*/ 	.word	0x00000810


	//   ....[2]....
        /*00f0*/ 	.word	0x00000830


	//   ....[3]....
        /*00f4*/ 	.word	0x00000850


	//   ....[4]....
        /*00f8*/ 	.word	0x00000b10


	//   ....[5]....
        /*00fc*/ 	.word	0x00000b30


	//   ....[6]....
        /*0100*/ 	.word	0x00000b50


	//   ....[7]....
        /*0104*/ 	.word	0x00000b70


	//   ....[8]....
        /*0108*/ 	.word	0x00000cb0


	//   ....[9]....
        /*010c*/ 	.word	0x00000cd0


	//   ....[10]....
        /*0110*/ 	.word	0x00000cf0


	//   ....[11]....
        /*0114*/ 	.word	0x00000d20


	//   ....[12]....
        /*0118*/ 	.word	0x00001040


	//   ....[13]....
        /*011c*/ 	.word	0x000011e0


	//   ....[14]....
        /*0120*/ 	.word	0x00001280


	//   ....[15]....
        /*0124*/ 	.word	0x00001340


	//   ....[16]....
        /*0128*/ 	.word	0x000013c0


	//   ....[17]....
        /*012c*/ 	.word	0x000013e0


	//   ....[18]....
        /*0130*/ 	.word	0x00001400


	//   ....[19]....
        /*0134*/ 	.word	0x00001470


	//   ....[20]....
        /*0138*/ 	.word	0x00001550


	//   ....[21]....
        /*013c*/ 	.word	0x00001560


	//   ....[22]....
        /*0140*/ 	.word	0x00001580


	//   ....[23]....
        /*0144*/ 	.word	0x000015a0


	//   ....[24]....
        /*0148*/ 	.word	0x000015c0


	//   ....[25]....
        /*014c*/ 	.word	0x000015f0


	//   ....[26]....
        /*0150*/ 	.word	0x00001610


	//   ....[27]....
        /*0154*/ 	.word	0x00001680


	//   ....[28]....
        /*0158*/ 	.word	0x000019d0


	//   ....[29]....
        /*015c*/ 	.word	0x000019f0


	//   ....[30]....
        /*0160*/ 	.word	0x00001a10


	//   ....[31]....
        /*0164*/ 	.word	0x00001a30


	//----- nvinfo : EIATTR_EXIT_INSTR_OFFSETS
	.align		4
.L_25:
        /*0168*/ 	.byte	0x04, 0x1c
        /*016a*/ 	.short	(.L_27 - .L_26)


	//   ....[0]....
.L_26:
        /*016c*/ 	.word	0x00002090


	//   ....[1]....
        /*0170*/ 	.word	0x000020f0


	//----- nvinfo : EIATTR_MAX_THREADS
	.align		4
.L_27:
        /*0174*/ 	.byte	0x04, 0x05
        /*0176*/ 	.short	(.L_29 - .L_28)
.L_28:
        /*0178*/ 	.word	0x00000080
        /*017c*/ 	.word	0x00000001
        /*0180*/ 	.word	0x00000001
.L_29:


//--------------------- .nv.rel.action            --------------------------
	.section	.nv.rel.action,"",@"SHT_CUDA_RELOCINFO"
	.align	8
	.sectionentsize	8
        /*0000*/ 	.byte	0x73, 0x00, 0x00, 0x00, 0x00, 0x00, 0x00, 0x00, 0x00, 0x00, 0x00, 0x11, 0x25, 0x00, 0x05, 0x36


//--------------------- .nv.constant0.l2norm_fwd_kernel --------------------------
	.section	.nv.constant0.l2norm_fwd_kernel,"a",@progbits
	.align	4
.nv.constant0.l2norm_fwd_kernel:
	.zero		380


//--------------------- .text.l2norm_fwd_kernel   --------------------------
	.section	.text.l2norm_fwd_kernel,"ax",@progbits
	.sectionflags	@"SHF_BARRIERS=1"
	.sectioninfo	@"SHI_REGISTERS=71"
	.align	128
        .global         l2norm_fwd_kernel
        .type           l2norm_fwd_kernel,@function
        .size           l2norm_fwd_kernel,(.L_x_1 - l2norm_fwd_kernel)
        .other          l2norm_fwd_kernel,@"STO_CUDA_ENTRY STV_DEFAULT"
l2norm_fwd_kernel:
.text.l2norm_fwd_kernel:
[----:B------:R-:W-:-:S02]  /*0000*/  MOV R1, c[0x0][0x28] ;  /* 0x00000a0000017a02 */ /* 0x000fc40000000f00 */
[----:B------:R-:W0:Y:S01]  /*0010*/  S2R R0, SR_TID.X ;  /* 0x0000000000007919 */ /* 0x000e220000002100 */
[----:B------:R-:W-:Y:S01]  /*0020*/  CS2R R40, SRZ ;  /* 0x0000000000287805 */ /* 0x000fe2000001ff00 */
[----:B------:R-:W-:Y:S01]  /*0030*/  CS2R R42, SRZ ;  /* 0x00000000002a7805 */ /* 0x000fe2000001ff00 */
[----:B------:R-:W-:Y:S01]  /*0040*/  ULDC.64 UR4, c[0x0][0x118] ;  /* 0x0000460000047ab9 */ /* 0x000fe20000000a00 */
[----:B------:R-:W1:Y:S01]  /*0050*/  S2R R5, SR_CTAID.X ;  /* 0x0000000000057919 */ /* 0x000e620000002500 */
[----:B0-----:R-:W-:Y:S02]  /*0060*/  SHF.R.U32.HI R4, RZ, 0x4, R0 ;  /* 0x00000004ff047819 */ /* 0x001fe40000011600 */
[----:B------:R-:W-:Y:S02]  /*0070*/  SHF.L.U32 R2, R0, 0x3, RZ ;  /* 0x0000000300027819 */ /* 0x000fe400000006ff */
[----:B-1----:R-:W-:Y:S02]  /*0080*/  SHF.L.U32 R5, R5, 0x6, RZ ;  /* 0x0000000605057819 */ /* 0x002fe400000006ff */
[----:B------:R-:W-:-:S02]  /*0090*/  SGXT.U32 R4, R4, 0x3 ;  /* 0x000000030404781a */ /* 0x000fc40000000000 */
[----:B------:R-:W-:Y:S02]  /*00a0*/  LOP3.LUT R12, R2, 0x78, RZ, 0xc0, !PT ;  /* 0x00000078020c7812 */ /* 0x000fe400078ec0ff */
[----:B------:R-:W-:Y:S02]  /*00b0*/  LOP3.LUT R7, R5, R4, RZ, 0xfc, !PT ;  /* 0x0000000405077212 */ /* 0x000fe400078efcff */
[----:B------:R-:W-:Y:S01]  /*00c0*/  SHF.R.S32.HI R2, RZ, 0x1f, R5 ;  /* 0x0000001fff027819 */ /* 0x000fe20000011405 */
[----:B------:R-:W-:Y:S01]  /*00d0*/  IMAD.WIDE.U32 R12, R12, 0x2, RZ ;  /* 0x000000020c0c7825 */ /* 0x000fe200078e00ff */
[C---:B------:R-:W-:Y:S02]  /*00e0*/  SHF.L.U32 R3, R7.reuse, 0x8, RZ ;  /* 0x0000000807037819 */ /* 0x040fe400000006ff */
[C---:B------:R-:W-:Y:S02]  /*00f0*/  ISETP.GE.U32.AND P5, PT, R7.reuse, 0xf70, PT ;  /* 0x00000f700700780c */ /* 0x040fe40003fa6070 */
[----:B------:R-:W-:-:S02]  /*0100*/  SHF.L.U64.HI R7, R7, 0x8, R2 ;  /* 0x0000000807077819 */ /* 0x000fc40000010202 */
[----:B------:R-:W-:Y:S02]  /*0110*/  LOP3.LUT R50, R3, R12, RZ, 0xfc, !PT ;  /* 0x0000000c03327212 */ /* 0x000fe400078efcff */
[----:B------:R-:W-:Y:S02]  /*0120*/  ISETP.GE.U32.AND.EX P5, PT, R2, RZ, PT, P5 ;  /* 0x000000ff0200720c */ /* 0x000fe40003fa6150 */
[----:B------:R-:W-:Y:S02]  /*0130*/  LOP3.LUT R14, R7, R13, RZ, 0xfc, !PT ;  /* 0x0000000d070e7212 */ /* 0x000fe400078efcff */
[----:B------:R-:W-:-:S04]  /*0140*/  IADD3 R6, P0, R50, c[0x0][0x160], RZ ;  /* 0x0000580032067a10 */ /* 0x000fc80007f1e0ff */
[----:B------:R-:W-:-:S05]  /*0150*/  IADD3.X R7, R14, c[0x0][0x164], RZ, P0, !PT ;  /* 0x000059000e077a10 */ /* 0x000fca00007fe4ff */
[----:B------:R0:W2:Y:S01]  /*0160*/  @!P5 LDG.E.128 R40, [R6.64] ;  /* 0x000000040628d981 */ /* 0x0000a2000c1e1d00 */
[C-C-:B------:R-:W-:Y:S01]  /*0170*/  LOP3.LUT R53, R5.reuse, 0x8, R4.reuse, 0xfe, !PT ;  /* 0x0000000805357812 */ /* 0x140fe200078efe04 */
[----:B------:R-:W-:Y:S01]  /*0180*/  CS2R R24, SRZ ;  /* 0x0000000000187805 */ /* 0x000fe2000001ff00 */
[----:B------:R-:W-:Y:S01]  /*0190*/  CS2R R26, SRZ ;  /* 0x00000000001a7805 */ /* 0x000fe2000001ff00 */
[----:B------:R-:W-:Y:S02]  /*01a0*/  LOP3.LUT R45, R5, 0x10, R4, 0xfe, !PT ;  /* 0x00000010052d7812 */ /* 0x000fe400078efe04 */
[C---:B------:R-:W-:Y:S02]  /*01b0*/  SHF.L.U32 R59, R53.reuse, 0x8, RZ ;  /* 0x00000008353b7819 */ /* 0x040fe400000006ff */
[C---:B------:R-:W-:Y:S02]  /*01c0*/  ISETP.GE.U32.AND P0, PT, R53.reuse, 0xf70, PT ;  /* 0x00000f703500780c */ /* 0x040fe40003f06070 */
[----:B------:R-:W-:-:S02]  /*01d0*/  SHF.L.U64.HI R53, R53, 0x8, R2 ;  /* 0x0000000835357819 */ /* 0x000fc40000010202 */
[----:B------:R-:W-:Y:S02]  /*01e0*/  LOP3.LUT R59, R59, R12, RZ, 0xfc, !PT ;  /* 0x0000000c3b3b7212 */ /* 0x000fe400078efcff */
[----:B------:R-:W-:Y:S02]  /*01f0*/  ISETP.GE.U32.AND.EX P1, PT, R2, RZ, PT, P0 ;  /* 0x000000ff0200720c */ /* 0x000fe40003f26100 */
[----:B------:R-:W-:Y:S02]  /*0200*/  LOP3.LUT R53, R53, R13, RZ, 0xfc, !PT ;  /* 0x0000000d35357212 */ /* 0x000fe400078efcff */
[----:B------:R-:W-:Y:S02]  /*0210*/  IADD3 R8, P0, R59, c[0x0][0x160], RZ ;  /* 0x000058003b087a10 */ /* 0x000fe40007f1e0ff */
[----:B------:R-:W-:Y:S02]  /*0220*/  LOP3.LUT R35, R5, 0x20, R4, 0xfe, !PT ;  /* 0x0000002005237812 */ /* 0x000fe400078efe04 */
[----:B------:R-:W-:-:S02]  /*0230*/  IADD3.X R9, R53, c[0x0][0x164], RZ, P0, !PT ;  /* 0x0000590035097a10 */ /* 0x000fc400007fe4ff */
[----:B------:R-:W-:Y:S02]  /*0240*/  SHF.L.U32 R47, R45, 0x8, RZ ;  /* 0x000000082d2f7819 */ /* 0x000fe400000006ff */
[C-C-:B------:R-:W-:Y:S01]  /*0250*/  LOP3.LUT R33, R5.reuse, 0x28, R4.reuse, 0xfe, !PT ;  /* 0x0000002805217812 */ /* 0x140fe200078efe04 */
[----:B------:R1:W3:Y:S01]  /*0260*/  @!P1 LDG.E.128 R24, [R8.64] ;  /* 0x0000000408189981 */ /* 0x0002e2000c1e1d00 */
[--C-:B------:R-:W-:Y:S02]  /*0270*/  LOP3.LUT R63, R5, 0x38, R4.reuse, 0xfe, !PT ;  /* 0x00000038053f7812 */ /* 0x100fe400078efe04 */
[----:B------:R-:W-:Y:S02]  /*0280*/  ISETP.GE.U32.AND P0, PT, R45, 0xf70, PT ;  /* 0x00000f702d00780c */ /* 0x000fe40003f06070 */
[----:B------:R-:W-:Y:S02]  /*0290*/  LOP3.LUT R29, R5, 0x18, R4, 0xfe, !PT ;  /* 0x00000018051d7812 */ /* 0x000fe400078efe04 */
[----:B------:R-:W-:-:S02]  /*02a0*/  SHF.L.U64.HI R45, R45, 0x8, R2 ;  /* 0x000000082d2d7819 */ /* 0x000fc40000010202 */
[----:B------:R-:W-:Y:S02]  /*02b0*/  P2R R58, PR, RZ, 0x2 ;  /* 0x00000002ff3a7803 */ /* 0x000fe40000000000 */
[----:B-1----:R-:W-:Y:S02]  /*02c0*/  SHF.L.U32 R9, R35, 0x8, RZ ;  /* 0x0000000823097819 */ /* 0x002fe400000006ff */
[-C--:B------:R-:W-:Y:S02]  /*02d0*/  LOP3.LUT R47, R47, R12.reuse, RZ, 0xfc, !PT ;  /* 0x0000000c2f2f7212 */ /* 0x080fe400078efcff */
[----:B------:R-:W-:Y:S02]  /*02e0*/  SHF.L.U64.HI R23, R35, 0x8, R2 ;  /* 0x0000000823177819 */ /* 0x000fe40000010202 */
[----:B------:R-:W-:Y:S02]  /*02f0*/  SHF.L.U32 R19, R33, 0x8, RZ ;  /* 0x0000000821137819 */ /* 0x000fe400000006ff */
[----:B------:R-:W-:-:S02]  /*0300*/  LOP3.LUT R8, R9, R12, RZ, 0xfc, !PT ;  /* 0x0000000c09087212 */ /* 0x000fc400078efcff */
[----:B------:R-:W-:Y:S02]  /*0310*/  SHF.L.U32 R3, R63, 0x8, RZ ;  /* 0x000000083f037819 */ /* 0x000fe400000006ff */
[----:B------:R-:W-:Y:S02]  /*0320*/  SHF.L.U32 R11, R29, 0x8, RZ ;  /* 0x000000081d0b7819 */ /* 0x000fe400000006ff */
[----:B------:R-:W-:Y:S02]  /*0330*/  LOP3.LUT R45, R45, R13, RZ, 0xfc, !PT ;  /* 0x0000000d2d2d7212 */ /* 0x000fe400078efcff */
[----:B------:R-:W-:Y:S02]  /*0340*/  IADD3 R22, P1, R47, c[0x0][0x160], RZ ;  /* 0x000058002f167a10 */ /* 0x000fe40007f3e0ff */
[----:B------:R-:W-:Y:S02]  /*0350*/  LOP3.LUT R31, R5, 0x30, R4, 0xfe, !PT ;  /* 0x00000030051f7812 */ /* 0x000fe400078efe04 */
[----:B------:R-:W-:-:S02]  /*0360*/  SHF.L.U64.HI R21, R33, 0x8, R2 ;  /* 0x0000000821157819 */ /* 0x000fc40000010202 */
[----:B------:R-:W-:Y:S02]  /*0370*/  LOP3.LUT R9, R23, R13, RZ, 0xfc, !PT ;  /* 0x0000000d17097212 */ /* 0x000fe400078efcff */
[-C--:B------:R-:W-:Y:S02]  /*0380*/  LOP3.LUT R46, R19, R12.reuse, RZ, 0xfc, !PT ;  /* 0x0000000c132e7212 */ /* 0x080fe400078efcff */
[----:B------:R-:W-:Y:S02]  /*0390*/  IADD3 R18, P2, R8, c[0x0][0x160], RZ ;  /* 0x0000580008127a10 */ /* 0x000fe40007f5e0ff */
[----:B0-----:R-:W-:Y:S02]  /*03a0*/  SHF.L.U64.HI R7, R63, 0x8, R2 ;  /* 0x000000083f077819 */ /* 0x001fe40000010202 */
[----:B------:R-:W-:Y:S02]  /*03b0*/  LOP3.LUT R3, R3, R12, RZ, 0xfc, !PT ;  /* 0x0000000c03037212 */ /* 0x000fe400078efcff */
[----:B------:R-:W-:-:S02]  /*03c0*/  ISETP.GE.U32.AND P4, PT, R29, 0xf70, PT ;  /* 0x00000f701d00780c */ /* 0x000fc40003f86070 */
[----:B------:R-:W-:Y:S02]  /*03d0*/  SHF.L.U64.HI R29, R29, 0x8, R2 ;  /* 0x000000081d1d7819 */ /* 0x000fe40000010202 */
[----:B------:R-:W-:Y:S02]  /*03e0*/  LOP3.LUT R11, R11, R12, RZ, 0xfc, !PT ;  /* 0x0000000c0b0b7212 */ /* 0x000fe400078efcff */
[----:B------:R-:W-:Y:S02]  /*03f0*/  IADD3.X R23, R45, c[0x0][0x164], RZ, P1, !PT ;  /* 0x000059002d177a10 */ /* 0x000fe40000ffe4ff */
[----:B------:R-:W-:Y:S02]  /*0400*/  SHF.L.U32 R15, R31, 0x8, RZ ;  /* 0x000000081f0f7819 */ /* 0x000fe400000006ff */
[----:B------:R-:W-:Y:S02]  /*0410*/  LOP3.LUT R10, R21, R13, RZ, 0xfc, !PT ;  /* 0x0000000d150a7212 */ /* 0x000fe400078efcff */
[----:B------:R-:W-:-:S02]  /*0420*/  IADD3 R54, P1, R46, c[0x0][0x160], RZ ;  /* 0x000058002e367a10 */ /* 0x000fc40007f3e0ff */
[----:B------:R-:W-:Y:S02]  /*0430*/  IADD3.X R19, R9, c[0x0][0x164], RZ, P2, !PT ;  /* 0x0000590009137a10 */ /* 0x000fe400017fe4ff */
[-C--:B------:R-:W-:Y:S02]  /*0440*/  LOP3.LUT R7, R7, R13.reuse, RZ, 0xfc, !PT ;  /* 0x0000000d07077212 */ /* 0x080fe400078efcff */
[----:B------:R-:W-:Y:S02]  /*0450*/  IADD3 R48, P2, R3, c[0x0][0x160], RZ ;  /* 0x0000580003307a10 */ /* 0x000fe40007f5e0ff */
[----:B------:R-:W-:Y:S02]  /*0460*/  SHF.L.U64.HI R17, R31, 0x8, R2 ;  /* 0x000000081f117819 */ /* 0x000fe40000010202 */
[----:B------:R-:W-:Y:S02]  /*0470*/  LOP3.LUT R44, R29, R13, RZ, 0xfc, !PT ;  /* 0x0000000d1d2c7212 */ /* 0x000fe400078efcff */
[----:B------:R-:W-:-:S02]  /*0480*/  IADD3 R16, P3, R11, c[0x0][0x160], RZ ;  /* 0x000058000b107a10 */ /* 0x000fc40007f7e0ff */
[----:B------:R-:W-:Y:S02]  /*0490*/  LOP3.LUT R4, R15, R12, RZ, 0xfc, !PT ;  /* 0x0000000c0f047212 */ /* 0x000fe400078efcff */
[----:B------:R-:W-:Y:S02]  /*04a0*/  IADD3.X R55, R10, c[0x0][0x164], RZ, P1, !PT ;  /* 0x000059000a377a10 */ /* 0x000fe40000ffe4ff */
[----:B------:R-:W-:Y:S02]  /*04b0*/  IADD3 R50, P1, R50, c[0x0][0x168], RZ ;  /* 0x00005a0032327a10 */ /* 0x000fe40007f3e0ff */
[----:B------:R-:W-:Y:S02]  /*04c0*/  IADD3.X R49, R7, c[0x0][0x164], RZ, P2, !PT ;  /* 0x0000590007317a10 */ /* 0x000fe400017fe4ff */
[----:B------:R-:W-:Y:S02]  /*04d0*/  P2R R61, PR, RZ, 0x20 ;  /* 0x00000020ff3d7803 */ /* 0x000fe40000000000 */
[----:B------:R-:W-:-:S02]  /*04e0*/  LOP3.LUT R6, R17, R13, RZ, 0xfc, !PT ;  /* 0x0000000d11067212 */ /* 0x000fc400078efcff */
[----:B------:R-:W-:Y:S02]  /*04f0*/  ISETP.GE.U32.AND P2, PT, R33, 0xf70, PT ;  /* 0x00000f702100780c */ /* 0x000fe40003f46070 */
[----:B------:R-:W-:Y:S02]  /*0500*/  IADD3.X R17, R44, c[0x0][0x164], RZ, P3, !PT ;  /* 0x000059002c117a10 */ /* 0x000fe40001ffe4ff */
[----:B------:R-:W-:Y:S02]  /*0510*/  ISETP.GE.U32.AND.EX P5, PT, R2, RZ, PT, P0 ;  /* 0x000000ff0200720c */ /* 0x000fe40003fa6100 */
[----:B------:R-:W-:Y:S02]  /*0520*/  IADD3 R56, P3, R4, c[0x0][0x160], RZ ;  /* 0x0000580004387a10 */ /* 0x000fe40007f7e0ff */
[----:B------:R-:W-:Y:S02]  /*0530*/  IADD3.X R51, R14, c[0x0][0x16c], RZ, P1, !PT ;  /* 0x00005b000e337a10 */ /* 0x000fe40000ffe4ff */
[----:B------:R-:W-:-:S02]  /*0540*/  ISETP.GE.U32.AND P1, PT, R31, 0xf70, PT ;  /* 0x00000f701f00780c */ /* 0x000fc40003f26070 */
[----:B------:R-:W-:Y:S02]  /*0550*/  ISETP.GE.U32.AND.EX P2, PT, R2, RZ, PT, P2 ;  /* 0x000000ff0200720c */ /* 0x000fe40003f46120 */
[----:B------:R-:W-:Y:S01]  /*0560*/  IADD3.X R57, R6, c[0x0][0x164], RZ, P3, !PT ;  /* 0x0000590006397a10 */ /* 0x000fe20001ffe4ff */
[----:B------:R-:W-:Y:S01]  /*0570*/  CS2R R32, SRZ ;  /* 0x0000000000207805 */ /* 0x000fe2000001ff00 */
[----:B------:R-:W-:Y:S02]  /*0580*/  ISETP.GE.U32.AND P3, PT, R35, 0xf70, PT ;  /* 0x00000f702300780c */ /* 0x000fe40003f66070 */
[----:B------:R-:W-:Y:S01]  /*0590*/  CS2R R34, SRZ ;  /* 0x0000000000227805 */ /* 0x000fe2000001ff00 */
[C---:B------:R-:W-:Y:S01]  /*05a0*/  ISETP.GE.U32.AND.EX P1, PT, R2.reuse, RZ, PT, P1 ;  /* 0x000000ff0200720c */ /* 0x040fe20003f26110 */
[----:B------:R-:W-:Y:S01]  /*05b0*/  CS2R R36, SRZ ;  /* 0x0000000000247805 */ /* 0x000fe2000001ff00 */
[----:B------:R-:W-:Y:S01]  /*05c0*/  ISETP.GE.U32.AND P0, PT, R63, 0xf70, PT ;  /* 0x00000f703f00780c */ /* 0x000fe20003f06070 */
[----:B------:R-:W-:Y:S01]  /*05d0*/  CS2R R38, SRZ ;  /* 0x0000000000267805 */ /* 0x000fe2000001ff00 */
[----:B------:R-:W-:Y:S01]  /*05e0*/  CS2R R20, SRZ ;  /* 0x0000000000147805 */ /* 0x000fe2000001ff00 */
[----:B------:R0:W4:Y:S04]  /*05f0*/  @!P5 LDG.E.128 R32, [R22.64] ;  /* 0x000000041620d981 */ /* 0x000128000c1e1d00 */
[----:B------:R1:W5:Y:S01]  /*0600*/  @!P2 LDG.E.128 R36, [R54.64] ;  /* 0x000000043624a981 */ /* 0x000362000c1e1d00 */
[----:B0-----:R-:W-:Y:S01]  /*0610*/  CS2R R22, SRZ ;  /* 0x0000000000167805 */ /* 0x001fe2000001ff00 */
[----:B------:R-:W-:-:S02]  /*0620*/  ISETP.GE.U32.AND.EX P4, PT, R2, RZ, PT, P4 ;  /* 0x000000ff0200720c */ /* 0x000fc40003f86140 */
[----:B------:R-:W-:-:S03]  /*0630*/  ISETP.GE.U32.AND.EX P3, PT, R2, RZ, PT, P3 ;  /* 0x000000ff0200720c */ /* 0x000fc60003f66130 */
[----:B------:R0:W3:Y:S01]  /*0640*/  @!P1 LDG.E.128 R20, [R56.64] ;  /* 0x0000000438149981 */ /* 0x0000e2000c1e1d00 */
[----:B------:R-:W-:Y:S01]  /*0650*/  CS2R R28, SRZ ;  /* 0x00000000001c7805 */ /* 0x000fe2000001ff00 */
[----:B------:R-:W-:Y:S01]  /*0660*/  CS2R R30, SRZ ;  /* 0x00000000001e7805 */ /* 0x000fe2000001ff00 */
[----:B------:R-:W-:Y:S01]  /*0670*/  CS2R R12, SRZ ;  /* 0x00000000000c7805 */ /* 0x000fe2000001ff00 */
[----:B------:R-:W-:Y:S01]  /*0680*/  CS2R R14, SRZ ;  /* 0x00000000000e7805 */ /* 0x000fe2000001ff00 */
[----:B------:R-:W-:-:S03]  /*0690*/  ISETP.GE.U32.AND.EX P0, PT, R2, RZ, PT, P0 ;  /* 0x000000ff0200720c */ /* 0x000fc60003f06100 */
[----:B------:R0:W3:Y:S04]  /*06a0*/  @!P4 LDG.E.128 R28, [R16.64] ;  /* 0x00000004101cc981 */ /* 0x0000e8000c1e1d00 */
[----:B------:R1:W3:Y:S01]  /*06b0*/  @!P3 LDG.E.128 R12, [R18.64] ;  /* 0x00000004120cb981 */ /* 0x0002e2000c1e1d00 */
[----:B0-----:R-:W-:Y:S01]  /*06c0*/  CS2R R16, SRZ ;  /* 0x0000000000107805 */ /* 0x001fe2000001ff00 */
[----:B-1----:R-:W-:-:S06]  /*06d0*/  CS2R R18, SRZ ;  /* 0x0000000000127805 */ /* 0x002fcc000001ff00 */
[----:B------:R0:W3:Y:S01]  /*06e0*/  @!P0 LDG.E.128 R16, [R48.64] ;  /* 0x0000000430108981 */ /* 0x0000e2000c1e1d00 */
[--C-:B--2---:R-:W-:Y:S02]  /*06f0*/  HADD2.F32 R60, -RZ, R40.reuse.H1_H1 ;  /* 0x30000028ff3c7230 */ /* 0x104fe40000004100 */
[----:B------:R-:W-:-:S03]  /*0700*/  HADD2.F32 R40, -RZ, R40.H0_H0 ;  /* 0x20000028ff287230 */ /* 0x000fc60000004100 */
[----:B------:R-:W-:Y:S01]  /*0710*/  FMUL R63, R60, R60 ;  /* 0x0000003c3c3f7220 */ /* 0x000fe20000400000 */
[----:B------:R-:W-:-:S03]  /*0720*/  HADD2.F32 R62, -RZ, R41.H0_H0 ;  /* 0x20000029ff3e7230 */ /* 0x000fc60000004100 */
[----:B------:R-:W-:Y:S01]  /*0730*/  FFMA R63, R40, R40, R63 ;  /* 0x00000028283f7223 */ /* 0x000fe2000000003f */
[----:B------:R-:W-:-:S03]  /*0740*/  HADD2.F32 R54, -RZ, R41.H1_H1 ;  /* 0x30000029ff367230 */ /* 0x000fc60000004100 */
[----:B------:R-:W-:Y:S01]  /*0750*/  FFMA R63, R62, R62, R63 ;  /* 0x0000003e3e3f7223 */ /* 0x000fe2000000003f */
[----:B------:R-:W-:-:S03]  /*0760*/  HADD2.F32 R56, -RZ, R42.H0_H0 ;  /* 0x2000002aff387230 */ /* 0x000fc60000004100 */
[----:B------:R-:W-:Y:S01]  /*0770*/  FFMA R63, R54, R54, R63 ;  /* 0x00000036363f7223 */ /* 0x000fe2000000003f */
[----:B------:R-:W-:-:S03]  /*0780*/  HADD2.F32 R42, -RZ, R42.H1_H1 ;  /* 0x3000002aff2a7230 */ /* 0x000fc60000004100 */
[----:B------:R-:W-:Y:S01]  /*0790*/  FFMA R63, R56, R56, R63 ;  /* 0x00000038383f7223 */ /* 0x000fe2000000003f */
[----:B------:R-:W-:-:S03]  /*07a0*/  HADD2.F32 R64, -RZ, R43.H0_H0 ;  /* 0x2000002bff407230 */ /* 0x000fc60000004100 */
[----:B------:R-:W-:Y:S01]  /*07b0*/  FFMA R63, R42, R42, R63 ;  /* 0x0000002a2a3f7223 */ /* 0x000fe2000000003f */
[----:B------:R-:W-:-:S03]  /*07c0*/  HADD2.F32 R66, -RZ, R43.H1_H1 ;  /* 0x3000002bff427230 */ /* 0x000fc60000004100 */
[----:B------:R-:W-:-:S04]  /*07d0*/  FFMA R63, R64, R64, R63 ;  /* 0x00000040403f7223 */ /* 0x000fc8000000003f */
[----:B------:R-:W-:-:S05]  /*07e0*/  FFMA R63, R66, R66, R63 ;  /* 0x00000042423f7223 */ /* 0x000fca000000003f */
[----:B0-----:R-:W0:Y:S02]  /*07f0*/  SHFL.BFLY PT, R48, R63, 0x8, 0x1f ;  /* 0x0d001f003f307f89 */ /* 0x001e2400000e0000 */
[----:B0-----:R-:W-:-:S05]  /*0800*/  FADD R41, R63, R48 ;  /* 0x000000303f297221 */ /* 0x001fca0000000000 */
[----:B------:R-:W0:Y:S02]  /*0810*/  SHFL.BFLY PT, R48, R41, 0x4, 0x1f ;  /* 0x0c801f0029307f89 */ /* 0x000e2400000e0000 */
[----:B0-----:R-:W-:-:S05]  /*0820*/  FADD R43, R41, R48 ;  /* 0x00000030292b7221 */ /* 0x001fca0000000000 */
[----:B------:R-:W0:Y:S02]  /*0830*/  SHFL.BFLY PT, R48, R43, 0x2, 0x1f ;  /* 0x0c401f002b307f89 */ /* 0x000e2400000e0000 */
[----:B0-----:R-:W-:-:S05]  /*0840*/  FADD R49, R43, R48 ;  /* 0x000000302b317221 */ /* 0x001fca0000000000 */
[----:B------:R-:W0:Y:S01]  /*0850*/  SHFL.BFLY PT, R48, R49, 0x1, 0x1f ;  /* 0x0c201f0031307f89 */ /* 0x000e2200000e0000 */
[----:B------:R-:W-:Y:S01]  /*0860*/  P2R R52, PR, RZ, 0x20 ;  /* 0x00000020ff347803 */ /* 0x000fe20000000000 */
[----:B0-----:R-:W-:-:S04]  /*0870*/  FADD R48, R49, R48 ;  /* 0x0000003031307221 */ /* 0x001fc80000000000 */
[----:B------:R-:W-:-:S04]  /*0880*/  FADD R55, R48, c[0x0][0x178] ;  /* 0x00005e0030377621 */ /* 0x000fc80000000000 */
[----:B------:R-:W0:Y:S02]  /*0890*/  MUFU.SQRT R57, R55 ;  /* 0x0000003700397308 */ /* 0x000e240000002000 */
[C---:B0-----:R-:W-:Y:S02]  /*08a0*/  FSETP.GT.AND P5, PT, R57.reuse, 8.50705917302346158658e+37, PT ;  /* 0x7e8000003900780b */ /* 0x041fe40003fa4000 */
[----:B------:R-:W-:-:S11]  /*08b0*/  FSETP.GEU.AND P6, PT, R57, 1.175494350822287508e-38, PT ;  /* 0x008000003900780b */ /* 0x000fd60003fce000 */
[----:B------:R-:W-:-:S04]  /*08c0*/  @P5 FMUL R57, R57, 0.25 ;  /* 0x3e80000039395820 */ /* 0x000fc80000400000 */
[----:B------:R-:W-:Y:S01]  /*08d0*/  @!P6 FMUL R57, R57, 16777216 ;  /* 0x4b8000003939e820 */ /* 0x000fe20000400000 */
[----:B------:R-:W-:-:S03]  /*08e0*/  MOV R48, 0x3e800000 ;  /* 0x3e80000000307802 */ /* 0x000fc60000000f00 */
[----:B------:R-:W0:Y:S01]  /*08f0*/  MUFU.RCP R49, R57 ;  /* 0x0000003900317308 */ /* 0x000e220000001000 */
[----:B------:R-:W-:-:S05]  /*0900*/  FSEL R68, R48, 1, P5 ;  /* 0x3f80000030447808 */ /* 0x000fca0002800000 */
[----:B------:R-:W-:-:S04]  /*0910*/  @!P6 FMUL R68, R68, 16777216 ;  /* 0x4b8000004444e820 */ /* 0x000fc80000400000 */
[----:B0-----:R-:W-:-:S04]  /*0920*/  FMUL R49, R49, R68 ;  /* 0x0000004431317220 */ /* 0x001fc80000400000 */
[-C--:B------:R-:W-:Y:S01]  /*0930*/  FMUL R56, R56, R49.reuse ;  /* 0x0000003138387220 */ /* 0x080fe20000400000 */
[-C--:B------:R-:W-:Y:S01]  /*0940*/  FMUL R43, R42, R49.reuse ;  /* 0x000000312a2b7220 */ /* 0x080fe20000400000 */
[-C--:B------:R-:W-:Y:S01]  /*0950*/  FMUL R64, R64, R49.reuse ;  /* 0x0000003140407220 */ /* 0x080fe20000400000 */
[----:B------:R-:W-:-:S03]  /*0960*/  FMUL R55, R66, R49 ;  /* 0x0000003142377220 */ /* 0x000fc60000400000 */
[----:B------:R-:W-:Y:S02]  /*0970*/  F2FP.PACK_AB R42, R43, R56 ;  /* 0x000000382b2a723e */ /* 0x000fe400000000ff */
[----:B------:R-:W-:Y:S01]  /*0980*/  F2FP.PACK_AB R43, R55, R64 ;  /* 0x00000040372b723e */ /* 0x000fe200000000ff */
[--C-:B---3--:R-:W-:Y:S01]  /*0990*/  HADD2.F32 R55, -RZ, R24.reuse.H1_H1 ;  /* 0x30000018ff377230 */ /* 0x108fe20000004100 */
[----:B------:R-:W-:Y:S01]  /*09a0*/  ISETP.NE.AND P5, PT, R61, RZ, PT ;  /* 0x000000ff3d00720c */ /* 0x000fe20003fa5270 */
        /* <DEDUP_REMOVED lines=8> */
[----:B------:R-:W-:Y:S01]  /*0a30*/  HADD2.F32 R65, -RZ, R26.H1_H1 ;  /* 0x3000001aff417230 */ /* 0x000fe20000004100 */
[-C--:B------:R-:W-:Y:S01]  /*0a40*/  FMUL R40, R40, R49.reuse ;  /* 0x0000003128287220 */ /* 0x080fe20000400000 */
[----:B------:R-:W-:Y:S01]  /*0a50*/  FMUL R41, R60, R49 ;  /* 0x000000313c297220 */ /* 0x000fe20000400000 */
[----:B------:R-:W-:Y:S01]  /*0a60*/  FFMA R24, R63, R63, R24 ;  /* 0x0000003f3f187223 */ /* 0x000fe20000000018 */
[--C-:B------:R-:W-:Y:S01]  /*0a70*/  HADD2.F32 R67, -RZ, R27.reuse.H0_H0 ;  /* 0x2000001bff437230 */ /* 0x100fe20000004100 */
[----:B------:R-:W-:Y:S02]  /*0a80*/  FMUL R54, R54, R49 ;  /* 0x0000003136367220 */ /* 0x000fe40000400000 */
[----:B------:R-:W-:Y:S01]  /*0a90*/  FFMA R24, R65, R65, R24 ;  /* 0x0000004141187223 */ /* 0x000fe20000000018 */
[----:B------:R-:W-:Y:S01]  /*0aa0*/  F2FP.PACK_AB R40, R41, R40 ;  /* 0x000000282928723e */ /* 0x000fe200000000ff */
[----:B------:R-:W-:Y:S01]  /*0ab0*/  FMUL R41, R62, R49 ;  /* 0x000000313e297220 */ /* 0x000fe20000400000 */
[----:B------:R-:W-:Y:S01]  /*0ac0*/  HADD2.F32 R27, -RZ, R27.H1_H1 ;  /* 0x3000001bff1b7230 */ /* 0x000fe20000004100 */
[----:B------:R-:W-:-:S03]  /*0ad0*/  FFMA R24, R67, R67, R24 ;  /* 0x0000004343187223 */ /* 0x000fc60000000018 */
[----:B------:R-:W-:Y:S01]  /*0ae0*/  F2FP.PACK_AB R41, R54, R41 ;  /* 0x000000293629723e */ /* 0x000fe200000000ff */
[----:B------:R-:W-:-:S04]  /*0af0*/  FFMA R24, R27, R27, R24 ;  /* 0x0000001b1b187223 */ /* 0x000fc80000000018 */
[----:B------:R-:W-:Y:S04]  /*0b00*/  @!P5 STG.E.128 [R50.64], R40 ;  /* 0x000000283200d986 */ /* 0x000fe8000c101d04 */
[----:B------:R-:W0:Y:S02]  /*0b10*/  SHFL.BFLY PT, R41, R24, 0x8, 0x1f ;  /* 0x0d001f0018297f89 */ /* 0x000e2400000e0000 */
[----:B0-----:R-:W-:-:S05]  /*0b20*/  FADD R41, R24, R41 ;  /* 0x0000002918297221 */ /* 0x001fca0000000000 */
[----:B------:R-:W0:Y:S02]  /*0b30*/  SHFL.BFLY PT, R26, R41, 0x4, 0x1f ;  /* 0x0c801f00291a7f89 */ /* 0x000e2400000e0000 */
[----:B0-----:R-:W-:-:S05]  /*0b40*/  FADD R42, R41, R26 ;  /* 0x0000001a292a7221 */ /* 0x001fca0000000000 */
[----:B------:R-:W0:Y:S02]  /*0b50*/  SHFL.BFLY PT, R43, R42, 0x2, 0x1f ;  /* 0x0c401f002a2b7f89 */ /* 0x000e2400000e0000 */
[----:B0-----:R-:W-:-:S05]  /*0b60*/  FADD R43, R42, R43 ;  /* 0x0000002b2a2b7221 */ /* 0x001fca0000000000 */
[----:B------:R-:W0:Y:S01]  /*0b70*/  SHFL.BFLY PT, R26, R43, 0x1, 0x1f ;  /* 0x0c201f002b1a7f89 */ /* 0x000e2200000e0000 */
[--C-:B----4-:R-:W-:Y:S02]  /*0b80*/  HADD2.F32 R66, -RZ, R32.reuse.H1_H1 ;  /* 0x30000020ff427230 */ /* 0x110fe40000004100 */
[----:B------:R-:W-:Y:S02]  /*0b90*/  HADD2.F32 R68, -RZ, R32.H0_H0 ;  /* 0x20000020ff447230 */ /* 0x000fe40000004100 */
[----:B------:R-:W-:Y:S02]  /*0ba0*/  HADD2.F32 R64, -RZ, R33.H1_H1 ;  /* 0x30000021ff407230 */ /* 0x000fe40000004100 */
[----:B------:R-:W-:Y:S01]  /*0bb0*/  HADD2.F32 R60, -RZ, R34.H0_H0 ;  /* 0x20000022ff3c7230 */ /* 0x000fe20000004100 */
[----:B0-----:R-:W-:Y:S01]  /*0bc0*/  FADD R26, R43, R26 ;  /* 0x0000001a2b1a7221 */ /* 0x001fe20000000000 */
[----:B------:R-:W-:-:S03]  /*0bd0*/  FMUL R43, R66, R66 ;  /* 0x00000042422b7220 */ /* 0x000fc60000400000 */
[----:B------:R-:W-:Y:S01]  /*0be0*/  FADD R50, R26, c[0x0][0x178] ;  /* 0x00005e001a327621 */ /* 0x000fe20000000000 */
[----:B------:R-:W-:-:S03]  /*0bf0*/  FFMA R43, R68, R68, R43 ;  /* 0x00000044442b7223 */ /* 0x000fc6000000002b */
[----:B------:R0:W1:Y:S02]  /*0c00*/  MUFU.SQRT R26, R50 ;  /* 0x00000032001a7308 */ /* 0x0000640000002000 */
[----:B0-----:R-:W-:-:S05]  /*0c10*/  HADD2.F32 R50, -RZ, R33.H0_H0 ;  /* 0x20000021ff327230 */ /* 0x001fca0000004100 */
[----:B------:R-:W-:Y:S01]  /*0c20*/  FFMA R43, R50, R50, R43 ;  /* 0x00000032322b7223 */ /* 0x000fe2000000002b */
[----:B------:R-:W-:-:S03]  /*0c30*/  HADD2.F32 R62, -RZ, R34.H1_H1 ;  /* 0x30000022ff3e7230 */ /* 0x000fc60000004100 */
[----:B------:R-:W-:Y:S01]  /*0c40*/  FFMA R43, R64, R64, R43 ;  /* 0x00000040402b7223 */ /* 0x000fe2000000002b */
[----:B------:R-:W-:-:S03]  /*0c50*/  HADD2.F32 R54, -RZ, R35.H0_H0 ;  /* 0x20000023ff367230 */ /* 0x000fc60000004100 */
[----:B------:R-:W-:Y:S01]  /*0c60*/  FFMA R43, R60, R60, R43 ;  /* 0x0000003c3c2b7223 */ /* 0x000fe2000000002b */
[----:B------:R-:W-:-:S03]  /*0c70*/  HADD2.F32 R56, -RZ, R35.H1_H1 ;  /* 0x30000023ff387230 */ /* 0x000fc60000004100 */
[----:B------:R-:W-:-:S04]  /*0c80*/  FFMA R43, R62, R62, R43 ;  /* 0x0000003e3e2b7223 */ /* 0x000fc8000000002b */
[----:B------:R-:W-:-:S04]  /*0c90*/  FFMA R43, R54, R54, R43 ;  /* 0x00000036362b7223 */ /* 0x000fc8000000002b */
[----:B------:R-:W-:-:S05]  /*0ca0*/  FFMA R43, R56, R56, R43 ;  /* 0x00000038382b7223 */ /* 0x000fca000000002b */
[----:B------:R-:W0:Y:S02]  /*0cb0*/  SHFL.BFLY PT, R32, R43, 0x8, 0x1f ;  /* 0x0d001f002b207f89 */ /* 0x000e2400000e0000 */
[----:B0-----:R-:W-:-:S05]  /*0cc0*/  FADD R33, R43, R32 ;  /* 0x000000202b217221 */ /* 0x001fca0000000000 */
[----:B------:R-:W0:Y:S02]  /*0cd0*/  SHFL.BFLY PT, R32, R33, 0x4, 0x1f ;  /* 0x0c801f0021207f89 */ /* 0x000e2400000e0000 */
[----:B0-----:R-:W-:-:S05]  /*0ce0*/  FADD R34, R33, R32 ;  /* 0x0000002021227221 */ /* 0x001fca0000000000 */
[----:B------:R-:W0:Y:S01]  /*0cf0*/  SHFL.BFLY PT, R35, R34, 0x2, 0x1f ;  /* 0x0c401f0022237f89 */ /* 0x000e2200000e0000 */
[----:B-1----:R-:W-:Y:S01]  /*0d00*/  FSETP.GT.AND P6, PT, R26, 8.50705917302346158658e+37, PT ;  /* 0x7e8000001a00780b */ /* 0x002fe20003fc4000 */
[----:B0-----:R-:W-:-:S05]  /*0d10*/  FADD R35, R34, R35 ;  /* 0x0000002322237221 */ /* 0x001fca0000000000 */
[----:B------:R-:W0:Y:S01]  /*0d20*/  SHFL.BFLY PT, R32, R35, 0x1, 0x1f ;  /* 0x0c201f0023207f89 */ /* 0x000e2200000e0000 */
[----:B------:R-:W-:-:S06]  /*0d30*/  FSETP.GEU.AND P5, PT, R26, 1.175494350822287508e-38, PT ;  /* 0x008000001a00780b */ /* 0x000fcc0003fae000 */
[----:B------:R-:W-:Y:S01]  /*0d40*/  @P6 FMUL R26, R26, 0.25 ;  /* 0x3e8000001a1a6820 */ /* 0x000fe20000400000 */
[----:B------:R-:W-:Y:S02]  /*0d50*/  FSEL R24, R48, 1, P6 ;  /* 0x3f80000030187808 */ /* 0x000fe40003000000 */
[----:B------:R-:W-:-:S04]  /*0d60*/  IADD3 R40, P6, R59, c[0x0][0x168], RZ ;  /* 0x00005a003b287a10 */ /* 0x000fc80007fde0ff */
[----:B------:R-:W-:Y:S01]  /*0d70*/  IADD3.X R41, R53, c[0x0][0x16c], RZ, P6, !PT ;  /* 0x00005b0035297a10 */ /* 0x000fe200037fe4ff */
[----:B------:R-:W-:Y:S01]  /*0d80*/  @!P5 FMUL R26, R26, 16777216 ;  /* 0x4b8000001a1ad820 */ /* 0x000fe20000400000 */
[----:B0-----:R-:W-:-:S04]  /*0d90*/  FADD R32, R35, R32 ;  /* 0x0000002023207221 */ /* 0x001fc80000000000 */
[----:B------:R-:W-:-:S04]  /*0da0*/  FADD R42, R32, c[0x0][0x178] ;  /* 0x00005e00202a7621 */ /* 0x000fc80000000000 */
[----:B------:R-:W0:Y:S08]  /*0db0*/  MUFU.SQRT R51, R42 ;  /* 0x0000002a00337308 */ /* 0x000e300000002000 */
[----:B------:R-:W1:Y:S01]  /*0dc0*/  MUFU.RCP R53, R26 ;  /* 0x0000001a00357308 */ /* 0x000e620000001000 */
[----:B------:R-:W-:Y:S01]  /*0dd0*/  @!P5 FMUL R24, R24, 16777216 ;  /* 0x4b8000001818d820 */ /* 0x000fe20000400000 */
[----:B0-----:R-:W-:Y:S01]  /*0de0*/  FSETP.GT.AND P5, PT, R51, 8.50705917302346158658e+37, PT ;  /* 0x7e8000003300780b */ /* 0x001fe20003fa4000 */
[----:B------:R-:W-:-:S02]  /*0df0*/  HADD2.F32 R33, -RZ, R28.H1_H1 ;  /* 0x3000001cff217230 */ /* 0x000fc40000004100 */
[----:B-1----:R-:W-:Y:S01]  /*0e00*/  FMUL R32, R53, R24 ;  /* 0x0000001835207220 */ /* 0x002fe20000400000 */
[----:B------:R-:W-:-:S03]  /*0e10*/  FSETP.GEU.AND P6, PT, R51, 1.175494350822287508e-38, PT ;  /* 0x008000003300780b */ /* 0x000fc60003fce000 */
[-C--:B------:R-:W-:Y:S01]  /*0e20*/  FMUL R57, R57, R32.reuse ;  /* 0x0000002039397220 */ /* 0x080fe20000400000 */
[-C--:B------:R-:W-:Y:S01]  /*0e30*/  FMUL R26, R25, R32.reuse ;  /* 0x00000020191a7220 */ /* 0x080fe20000400000 */
[-C--:B------:R-:W-:Y:S01]  /*0e40*/  FMUL R63, R63, R32.reuse ;  /* 0x000000203f3f7220 */ /* 0x080fe20000400000 */
[-C--:B------:R-:W-:Y:S01]  /*0e50*/  FMUL R34, R65, R32.reuse ;  /* 0x0000002041227220 */ /* 0x080fe20000400000 */
[----:B------:R-:W-:Y:S02]  /*0e60*/  HADD2.F32 R28, -RZ, R28.H0_H0 ;  /* 0x2000001cff1c7230 */ /* 0x000fe40000004100 */
[----:B------:R-:W-:Y:S01]  /*0e70*/  @P5 FMUL R51, R51, 0.25 ;  /* 0x3e80000033335820 */ /* 0x000fe20000400000 */
[----:B------:R-:W-:Y:S01]  /*0e80*/  FSEL R43, R48, 1, P5 ;  /* 0x3f800000302b7808 */ /* 0x000fe20002800000 */
[----:B------:R-:W-:Y:S01]  /*0e90*/  FMUL R35, R33, R33 ;  /* 0x0000002121237220 */ /* 0x000fe20000400000 */
[----:B------:R-:W-:Y:S01]  /*0ea0*/  ISETP.NE.AND P5, PT, R58, RZ, PT ;  /* 0x000000ff3a00720c */ /* 0x000fe20003fa5270 */
[-C--:B------:R-:W-:Y:S01]  /*0eb0*/  FMUL R67, R67, R32.reuse ;  /* 0x0000002043437220 */ /* 0x080fe20000400000 */
[----:B------:R-:W-:Y:S01]  /*0ec0*/  F2FP.PACK_AB R25, R26, R57 ;  /* 0x000000391a19723e */ /* 0x000fe200000000ff */
[-C--:B------:R-:W-:Y:S01]  /*0ed0*/  FMUL R42, R27, R32.reuse ;  /* 0x000000201b2a7220 */ /* 0x080fe20000400000 */
[----:B------:R-:W-:Y:S01]  /*0ee0*/  F2FP.PACK_AB R26, R34, R63 ;  /* 0x0000003f221a723e */ /* 0x000fe200000000ff */
[--C-:B------:R-:W-:Y:S01]  /*0ef0*/  HADD2.F32 R34, -RZ, R29.reuse.H0_H0 ;  /* 0x2000001dff227230 */ /* 0x100fe20000004100 */
[-C--:B------:R-:W-:Y:S01]  /*0f00*/  FMUL R24, R61, R32.reuse ;  /* 0x000000203d187220 */ /* 0x080fe20000400000 */
[----:B------:R-:W-:Y:S01]  /*0f10*/  FMUL R55, R55, R32 ;  /* 0x0000002037377220 */ /* 0x000fe20000400000 */
[----:B------:R-:W-:Y:S01]  /*0f20*/  FFMA R53, R28, R28, R35 ;  /* 0x0000001c1c357223 */ /* 0x000fe20000000023 */
[----:B------:R-:W-:Y:S01]  /*0f30*/  F2FP.PACK_AB R27, R42, R67 ;  /* 0x000000432a1b723e */ /* 0x000fe200000000ff */
[----:B------:R-:W-:-:S02]  /*0f40*/  HADD2.F32 R35, -RZ, R29.H1_H1 ;  /* 0x3000001dff237230 */ /* 0x000fc40000004100 */
[----:B------:R-:W-:Y:S01]  /*0f50*/  FFMA R42, R34, R34, R53 ;  /* 0x00000022222a7223 */ /* 0x000fe20000000035 */
[----:B------:R-:W-:Y:S01]  /*0f60*/  F2FP.PACK_AB R24, R55, R24 ;  /* 0x000000183718723e */ /* 0x000fe200000000ff */
[--C-:B------:R-:W-:Y:S02]  /*0f70*/  HADD2.F32 R29, -RZ, R30.reuse.H0_H0 ;  /* 0x2000001eff1d7230 */ /* 0x100fe40000004100 */
[----:B------:R-:W-:Y:S02]  /*0f80*/  FFMA R42, R35, R35, R42 ;  /* 0x00000023232a7223 */ /* 0x000fe4000000002a */
[----:B------:R0:W-:Y:S01]  /*0f90*/  @!P5 STG.E.128 [R40.64], R24 ;  /* 0x000000182800d986 */ /* 0x0001e2000c101d04 */
[----:B------:R-:W-:Y:S01]  /*0fa0*/  @!P6 FMUL R51, R51, 16777216 ;  /* 0x4b8000003333e820 */ /* 0x000fe20000400000 */
[----:B0-----:R-:W-:Y:S01]  /*0fb0*/  HADD2.F32 R40, -RZ, R30.H1_H1 ;  /* 0x3000001eff287230 */ /* 0x001fe20000004100 */
[----:B------:R-:W-:Y:S01]  /*0fc0*/  FFMA R25, R29, R29, R42 ;  /* 0x0000001d1d197223 */ /* 0x000fe2000000002a */
[----:B------:R-:W-:-:S03]  /*0fd0*/  HADD2.F32 R30, -RZ, R31.H0_H0 ;  /* 0x2000001fff1e7230 */ /* 0x000fc60000004100 */
[----:B------:R-:W-:Y:S01]  /*0fe0*/  FFMA R25, R40, R40, R25 ;  /* 0x0000002828197223 */ /* 0x000fe20000000019 */
[----:B------:R-:W-:Y:S01]  /*0ff0*/  HADD2.F32 R42, -RZ, R31.H1_H1 ;  /* 0x3000001fff2a7230 */ /* 0x000fe20000004100 */
[----:B------:R-:W0:Y:S02]  /*1000*/  MUFU.RCP R24, R51 ;  /* 0x0000003300187308 */ /* 0x000e240000001000 */
[----:B------:R-:W-:-:S04]  /*1010*/  FFMA R25, R30, R30, R25 ;  /* 0x0000001e1e197223 */ /* 0x000fc80000000019 */
[----:B------:R-:W-:Y:S01]  /*1020*/  FFMA R53, R42, R42, R25 ;  /* 0x0000002a2a357223 */ /* 0x000fe20000000019 */
[----:B------:R-:W-:-:S04]  /*1030*/  @!P6 FMUL R43, R43, 16777216 ;  /* 0x4b8000002b2be820 */ /* 0x000fc80000400000 */
[----:B------:R-:W1:Y:S01]  /*1040*/  SHFL.BFLY PT, R26, R53, 0x8, 0x1f ;  /* 0x0d001f00351a7f89 */ /* 0x000e6200000e0000 */
[--C-:B------:R-:W-:Y:S01]  /*1050*/  HADD2.F32 R41, -RZ, R12.reuse.H1_H1 ;  /* 0x3000000cff297230 */ /* 0x100fe20000004100 */
[----:B------:R-:W-:Y:S01]  /*1060*/  ISETP.NE.AND P6, PT, R52, RZ, PT ;  /* 0x000000ff3400720c */ /* 0x000fe20003fc5270 */
[----:B0-----:R-:W-:Y:S01]  /*1070*/  FMUL R31, R24, R43 ;  /* 0x0000002b181f7220 */ /* 0x001fe20000400000 */
[----:B------:R-:W-:Y:S02]  /*1080*/  HADD2.F32 R43, -RZ, R12.H0_H0 ;  /* 0x2000000cff2b7230 */ /* 0x000fe40000004100 */
[----:B------:R-:W-:Y:S01]  /*1090*/  FMUL R52, R41, R41 ;  /* 0x0000002929347220 */ /* 0x000fe20000400000 */
[-C--:B------:R-:W-:Y:S01]  /*10a0*/  FMUL R24, R68, R31.reuse ;  /* 0x0000001f44187220 */ /* 0x080fe20000400000 */
[----:B------:R-:W-:Y:S01]  /*10b0*/  FMUL R25, R66, R31 ;  /* 0x0000001f42197220 */ /* 0x000fe20000400000 */
[----:B------:R-:W-:Y:S01]  /*10c0*/  HADD2.F32 R12, -RZ, R13.H0_H0 ;  /* 0x2000000dff0c7230 */ /* 0x000fe20000004100 */
[----:B------:R-:W-:-:S03]  /*10d0*/  FFMA R27, R43, R43, R52 ;  /* 0x0000002b2b1b7223 */ /* 0x000fc60000000034 */
[----:B------:R-:W-:Y:S01]  /*10e0*/  F2FP.PACK_AB R24, R25, R24 ;  /* 0x000000181918723e */ /* 0x000fe200000000ff */
[-C--:B------:R-:W-:Y:S01]  /*10f0*/  FMUL R25, R50, R31.reuse ;  /* 0x0000001f32197220 */ /* 0x080fe20000400000 */
[----:B------:R-:W-:Y:S01]  /*1100*/  HADD2.F32 R50, -RZ, R13.H1_H1 ;  /* 0x3000000dff327230 */ /* 0x000fe20000004100 */
[----:B------:R-:W-:Y:S01]  /*1110*/  FFMA R27, R12, R12, R27 ;  /* 0x0000000c0c1b7223 */ /* 0x000fe2000000001b */
[-C--:B------:R-:W-:Y:S01]  /*1120*/  FMUL R60, R60, R31.reuse ;  /* 0x0000001f3c3c7220 */ /* 0x080fe20000400000 */
[----:B------:R-:W-:Y:S01]  /*1130*/  FMUL R51, R62, R31 ;  /* 0x0000001f3e337220 */ /* 0x000fe20000400000 */
[--C-:B------:R-:W-:Y:S01]  /*1140*/  HADD2.F32 R13, -RZ, R14.reuse.H0_H0 ;  /* 0x2000000eff0d7230 */ /* 0x100fe20000004100 */
[----:B------:R-:W-:Y:S01]  /*1150*/  FFMA R52, R50, R50, R27 ;  /* 0x0000003232347223 */ /* 0x000fe2000000001b */
[----:B-1----:R-:W-:Y:S02]  /*1160*/  FADD R53, R53, R26 ;  /* 0x0000001a35357221 */ /* 0x002fe40000000000 */
[----:B------:R-:W-:Y:S01]  /*1170*/  F2FP.PACK_AB R26, R51, R60 ;  /* 0x0000003c331a723e */ /* 0x000fe200000000ff */
[----:B------:R-:W-:Y:S01]  /*1180*/  HADD2.F32 R51, -RZ, R14.H1_H1 ;  /* 0x3000000eff337230 */ /* 0x000fe20000004100 */
[----:B------:R-:W-:Y:S01]  /*1190*/  FFMA R52, R13, R13, R52 ;  /* 0x0000000d0d347223 */ /* 0x000fe20000000034 */
[-C--:B------:R-:W-:Y:S01]  /*11a0*/  FMUL R27, R54, R31.reuse ;  /* 0x0000001f361b7220 */ /* 0x080fe20000400000 */
[----:B------:R-:W-:Y:S01]  /*11b0*/  FMUL R56, R56, R31 ;  /* 0x0000001f38387220 */ /* 0x000fe20000400000 */
[--C-:B------:R-:W-:Y:S01]  /*11c0*/  HADD2.F32 R14, -RZ, R15.reuse.H0_H0 ;  /* 0x2000000fff0e7230 */ /* 0x100fe20000004100 */
[----:B------:R-:W-:Y:S01]  /*11d0*/  FFMA R55, R51, R51, R52 ;  /* 0x0000003333377223 */ /* 0x000fe20000000034 */
[----:B------:R-:W0:Y:S01]  /*11e0*/  SHFL.BFLY PT, R60, R53, 0x4, 0x1f ;  /* 0x0c801f00353c7f89 */ /* 0x000e2200000e0000 */
[----:B------:R-:W-:Y:S01]  /*11f0*/  IADD3 R54, P5, R47, c[0x0][0x168], RZ ;  /* 0x00005a002f367a10 */ /* 0x000fe20007fbe0ff */
[----:B------:R-:W-:Y:S01]  /*1200*/  HADD2.F32 R15, -RZ, R15.H1_H1 ;  /* 0x3000000fff0f7230 */ /* 0x000fe20000004100 */
[----:B------:R-:W-:Y:S01]  /*1210*/  F2FP.PACK_AB R27, R56, R27 ;  /* 0x0000001b381b723e */ /* 0x000fe200000000ff */
[----:B------:R-:W-:Y:S01]  /*1220*/  FFMA R56, R14, R14, R55 ;  /* 0x0000000e0e387223 */ /* 0x000fe20000000037 */
[----:B------:R-:W-:Y:S01]  /*1230*/  IADD3.X R55, R45, c[0x0][0x16c], RZ, P5, !PT ;  /* 0x00005b002d377a10 */ /* 0x000fe20002ffe4ff */
[----:B-----5:R-:W-:-:S02]  /*1240*/  HADD2.F32 R45, -RZ, R36.H1_H1 ;  /* 0x30000024ff2d7230 */ /* 0x020fc40000004100 */
[----:B------:R-:W-:Y:S01]  /*1250*/  FFMA R56, R15, R15, R56 ;  /* 0x0000000f0f387223 */ /* 0x000fe20000000038 */
[----:B------:R-:W-:Y:S02]  /*1260*/  HADD2.F32 R47, -RZ, R36.H0_H0 ;  /* 0x20000024ff2f7230 */ /* 0x000fe40000004100 */
[----:B------:R-:W-:Y:S02]  /*1270*/  FMUL R52, R45, R45 ;  /* 0x0000002d2d347220 */ /* 0x000fe40000400000 */
[----:B------:R-:W1:Y:S01]  /*1280*/  SHFL.BFLY PT, R59, R56, 0x8, 0x1f ;  /* 0x0d001f00383b7f89 */ /* 0x000e6200000e0000 */
[--C-:B------:R-:W-:Y:S01]  /*1290*/  HADD2.F32 R36, -RZ, R37.reuse.H0_H0 ;  /* 0x20000025ff247230 */ /* 0x100fe20000004100 */
[----:B------:R-:W-:Y:S01]  /*12a0*/  FFMA R57, R47, R47, R52 ;  /* 0x0000002f2f397223 */ /* 0x000fe20000000034 */
[----:B------:R-:W-:Y:S01]  /*12b0*/  FMUL R64, R64, R31 ;  /* 0x0000001f40407220 */ /* 0x000fe20000400000 */
[----:B------:R-:W-:Y:S02]  /*12c0*/  HADD2.F32 R52, -RZ, R37.H1_H1 ;  /* 0x30000025ff347230 */ /* 0x000fe40000004100 */
[----:B------:R-:W-:Y:S01]  /*12d0*/  FFMA R57, R36, R36, R57 ;  /* 0x0000002424397223 */ /* 0x000fe20000000039 */
[----:B------:R-:W-:Y:S01]  /*12e0*/  HADD2.F32 R37, -RZ, R38.H0_H0 ;  /* 0x20000026ff257230 */ /* 0x000fe20000004100 */
[----:B------:R-:W-:-:S02]  /*12f0*/  F2FP.PACK_AB R25, R64, R25 ;  /* 0x000000194019723e */ /* 0x000fc400000000ff */
[----:B------:R-:W-:Y:S01]  /*1300*/  FFMA R58, R52, R52, R57 ;  /* 0x00000034343a7223 */ /* 0x000fe20000000039 */
[----:B0-----:R-:W-:Y:S01]  /*1310*/  FADD R60, R53, R60 ;  /* 0x0000003c353c7221 */ /* 0x001fe20000000000 */
[----:B------:R-:W-:Y:S01]  /*1320*/  HADD2.F32 R38, -RZ, R38.H1_H1 ;  /* 0x30000026ff267230 */ /* 0x000fe20000004100 */
[----:B------:R0:W-:Y:S04]  /*1330*/  @!P6 STG.E.128 [R54.64], R24 ;  /* 0x000000183600e986 */ /* 0x0001e8000c101d04 */
[----:B------:R-:W2:Y:S01]  /*1340*/  SHFL.BFLY PT, R27, R60, 0x2, 0x1f ;  /* 0x0c401f003c1b7f89 */ /* 0x000ea200000e0000 */
[----:B0-----:R-:W-:Y:S01]  /*1350*/  FFMA R25, R37, R37, R58 ;  /* 0x0000002525197223 */ /* 0x001fe2000000003a */
[----:B------:R-:W-:-:S03]  /*1360*/  HADD2.F32 R24, -RZ, R39.H0_H0 ;  /* 0x20000027ff187230 */ /* 0x000fc60000004100 */
[----:B------:R-:W-:Y:S01]  /*1370*/  FFMA R25, R38, R38, R25 ;  /* 0x0000002626197223 */ /* 0x000fe20000000019 */
[----:B------:R-:W-:Y:S01]  /*1380*/  HADD2.F32 R39, -RZ, R39.H1_H1 ;  /* 0x30000027ff277230 */ /* 0x000fe20000004100 */
[----:B-1----:R-:W-:Y:S02]  /*1390*/  FADD R59, R56, R59 ;  /* 0x0000003b383b7221 */ /* 0x002fe40000000000 */
[----:B------:R-:W-:-:S04]  /*13a0*/  FFMA R26, R24, R24, R25 ;  /* 0x00000018181a7223 */ /* 0x000fc80000000019 */
[----:B------:R-:W-:Y:S02]  /*13b0*/  FFMA R53, R39, R39, R26 ;  /* 0x0000002727357223 */ /* 0x000fe4000000001a */
[----:B------:R-:W0:Y:S01]  /*13c0*/  SHFL.BFLY PT, R26, R59, 0x4, 0x1f ;  /* 0x0c801f003b1a7f89 */ /* 0x000e2200000e0000 */
[----:B--2---:R-:W-:-:S03]  /*13d0*/  FADD R57, R60, R27 ;  /* 0x0000001b3c397221 */ /* 0x004fc60000000000 */
[----:B------:R-:W1:Y:S01]  /*13e0*/  SHFL.BFLY PT, R54, R53, 0x8, 0x1f ;  /* 0x0d001f0035367f89 */ /* 0x000e6200000e0000 */
[----:B------:R-:W-:-:S03]  /*13f0*/  HADD2.F32 R25, -RZ, R20.H1_H1 ;  /* 0x30000014ff197230 */ /* 0x000fc60000004100 */
[----:B------:R-:W2:Y:S01]  /*1400*/  SHFL.BFLY PT, R58, R57, 0x1, 0x1f ;  /* 0x0c201f00393a7f89 */ /* 0x000ea200000e0000 */
[----:B------:R-:W-:Y:S01]  /*1410*/  HADD2.F32 R20, -RZ, R20.H0_H0 ;  /* 0x20000014ff147230 */ /* 0x000fe20000004100 */
[----:B------:R-:W-:-:S04]  /*1420*/  FMUL R27, R25, R25 ;  /* 0x00000019191b7220 */ /* 0x000fc80000400000 */
[----:B------:R-:W-:Y:S01]  /*1430*/  FFMA R55, R20, R20, R27 ;  /* 0x0000001414377223 */ /* 0x000fe2000000001b */
[--C-:B------:R-:W-:Y:S01]  /*1440*/  HADD2.F32 R27, -RZ, R21.reuse.H1_H1 ;  /* 0x30000015ff1b7230 */ /* 0x100fe20000004100 */
[----:B0-----:R-:W-:Y:S01]  /*1450*/  FADD R61, R59, R26 ;  /* 0x0000001a3b3d7221 */ /* 0x001fe20000000000 */
[----:B------:R-:W-:-:S04]  /*1460*/  HADD2.F32 R26, -RZ, R21.H0_H0 ;  /* 0x20000015ff1a7230 */ /* 0x000fc80000004100 */
[----:B------:R-:W0:Y:S01]  /*1470*/  SHFL.BFLY PT, R60, R61, 0x2, 0x1f ;  /* 0x0c401f003d3c7f89 */ /* 0x000e2200000e0000 */
[----:B------:R-:W-:Y:S01]  /*1480*/  FFMA R56, R26, R26, R55 ;  /* 0x0000001a1a387223 */ /* 0x000fe20000000037 */
[--C-:B------:R-:W-:Y:S01]  /*1490*/  HADD2.F32 R21, -RZ, R22.reuse.H0_H0 ;  /* 0x20000016ff157230 */ /* 0x100fe20000004100 */
[----:B-1----:R-:W-:Y:S02]  /*14a0*/  FADD R54, R53, R54 ;  /* 0x0000003635367221 */ /* 0x002fe40000000000 */
[----:B------:R-:W-:Y:S01]  /*14b0*/  FFMA R56, R27, R27, R56 ;  /* 0x0000001b1b387223 */ /* 0x000fe20000000038 */
[----:B------:R-:W-:-:S03]  /*14c0*/  HADD2.F32 R53, -RZ, R22.H1_H1 ;  /* 0x30000016ff357230 */ /* 0x000fc60000004100 */
[----:B------:R-:W-:Y:S01]  /*14d0*/  FFMA R56, R21, R21, R56 ;  /* 0x0000001515387223 */ /* 0x000fe20000000038 */
[----:B--2---:R-:W-:Y:S01]  /*14e0*/  FADD R55, R57, R58 ;  /* 0x0000003a39377221 */ /* 0x004fe20000000000 */
[--C-:B------:R-:W-:Y:S02]  /*14f0*/  HADD2.F32 R22, -RZ, R23.reuse.H0_H0 ;  /* 0x20000017ff167230 */ /* 0x100fe40000004100 */
[----:B------:R-:W-:Y:S01]  /*1500*/  FFMA R57, R53, R53, R56 ;  /* 0x0000003535397223 */ /* 0x000fe20000000038 */
[----:B------:R-:W-:-:S03]  /*1510*/  HADD2.F32 R23, -RZ, R23.H1_H1 ;  /* 0x30000017ff177230 */ /* 0x000fc60000004100 */
[----:B------:R-:W-:-:S04]  /*1520*/  FFMA R56, R22, R22, R57 ;  /* 0x0000001616387223 */ /* 0x000fc80000000039 */
[----:B------:R-:W-:Y:S01]  /*1530*/  FFMA R56, R23, R23, R56 ;  /* 0x0000001717387223 */ /* 0x000fe20000000038 */
[----:B0-----:R-:W-:-:S04]  /*1540*/  FADD R60, R61, R60 ;  /* 0x0000003c3d3c7221 */ /* 0x001fc80000000000 */
[----:B------:R-:W0:Y:S04]  /*1550*/  SHFL.BFLY PT, R61, R56, 0x8, 0x1f ;  /* 0x0d001f00383d7f89 */ /* 0x000e2800000e0000 */
[----:B------:R-:W1:Y:S01]  /*1560*/  SHFL.BFLY PT, R59, R54, 0x4, 0x1f ;  /* 0x0c801f00363b7f89 */ /* 0x000e6200000e0000 */
[----:B0-----:R-:W-:-:S05]  /*1570*/  FADD R61, R56, R61 ;  /* 0x0000003d383d7221 */ /* 0x001fca0000000000 */
[----:B------:R-:W0:Y:S01]  /*1580*/  SHFL.BFLY PT, R58, R61, 0x4, 0x1f ;  /* 0x0c801f003d3a7f89 */ /* 0x000e2200000e0000 */
[----:B-1----:R-:W-:-:S05]  /*1590*/  FADD R59, R54, R59 ;  /* 0x0000003b363b7221 */ /* 0x002fca0000000000 */
[----:B------:R-:W1:Y:S01]  /*15a0*/  SHFL.BFLY PT, R54, R59, 0x2, 0x1f ;  /* 0x0c401f003b367f89 */ /* 0x000e6200000e0000 */
[----:B------:R-:W-:-:S03]  /*15b0*/  FADD R62, R55, c[0x0][0x178] ;  /* 0x00005e00373e7621 */ /* 0x000fc60000000000 */
[----:B------:R-:W2:Y:S01]  /*15c0*/  SHFL.BFLY PT, R57, R60, 0x1, 0x1f ;  /* 0x0c201f003c397f89 */ /* 0x000ea200000e0000 */
[----:B------:R-:W3:Y:S01]  /*15d0*/  MUFU.SQRT R64, R62 ;  /* 0x0000003e00407308 */ /* 0x000ee20000002000 */
[----:B0-----:R-:W-:-:S05]  /*15e0*/  FADD R58, R61, R58 ;  /* 0x0000003a3d3a7221 */ /* 0x001fca0000000000 */
[----:B------:R-:W0:Y:S01]  /*15f0*/  SHFL.BFLY PT, R63, R58, 0x2, 0x1f ;  /* 0x0c401f003a3f7f89 */ /* 0x000e2200000e0000 */
[----:B-1----:R-:W-:-:S05]  /*1600*/  FADD R54, R59, R54 ;  /* 0x000000363b367221 */ /* 0x002fca0000000000 */
[----:B------:R-:W1:Y:S01]  /*1610*/  SHFL.BFLY PT, R55, R54, 0x1, 0x1f ;  /* 0x0c201f0036377f89 */ /* 0x000e6200000e0000 */
[----:B---3--:R-:W-:Y:S01]  /*1620*/  FSETP.GT.AND P6, PT, R64, 8.50705917302346158658e+37, PT ;  /* 0x7e8000004000780b */ /* 0x008fe20003fc4000 */
[----:B--2---:R-:W-:Y:S01]  /*1630*/  FADD R57, R60, R57 ;  /* 0x000000393c397221 */ /* 0x004fe20000000000 */
[----:B------:R-:W-:-:S03]  /*1640*/  FSETP.GEU.AND P5, PT, R64, 1.175494350822287508e-38, PT ;  /* 0x008000004000780b */ /* 0x000fc60003fae000 */
[----:B------:R-:W-:Y:S01]  /*1650*/  FADD R57, R57, c[0x0][0x178] ;  /* 0x00005e0039397621 */ /* 0x000fe20000000000 */
[----:B0-----:R-:W-:-:S03]  /*1660*/  FADD R63, R58, R63 ;  /* 0x0000003f3a3f7221 */ /* 0x001fc60000000000 */
[----:B------:R-:W0:Y:S02]  /*1670*/  MUFU.SQRT R60, R57 ;  /* 0x00000039003c7308 */ /* 0x000e240000002000 */
[----:B------:R-:W2:Y:S02]  /*1680*/  SHFL.BFLY PT, R56, R63, 0x1, 0x1f ;  /* 0x0c201f003f387f89 */ /* 0x000ea400000e0000 */
[----:B------:R-:W-:Y:S01]  /*1690*/  @P6 FMUL R64, R64, 0.25 ;  /* 0x3e80000040406820 */ /* 0x000fe20000400000 */
[----:B-1----:R-:W-:-:S03]  /*16a0*/  FADD R55, R54, R55 ;  /* 0x0000003736377221 */ /* 0x002fc60000000000 */
[----:B------:R-:W-:Y:S01]  /*16b0*/  @!P5 FMUL R64, R64, 16777216 ;  /* 0x4b8000004040d820 */ /* 0x000fe20000400000 */
[----:B------:R-:W-:Y:S01]  /*16c0*/  FADD R54, R55, c[0x0][0x178] ;  /* 0x00005e0037367621 */ /* 0x000fe20000000000 */
[----:B------:R-:W-:-:S04]  /*16d0*/  FSEL R59, R48, 1, P6 ;  /* 0x3f800000303b7808 */ /* 0x000fc80003000000 */
[----:B------:R-:W1:Y:S01]  /*16e0*/  MUFU.RCP R64, R64 ;  /* 0x0000004000407308 */ /* 0x000e620000001000 */
[----:B0-----:R-:W-:Y:S01]  /*16f0*/  FSETP.GT.AND P6, PT, R60, 8.50705917302346158658e+37, PT ;  /* 0x7e8000003c00780b */ /* 0x001fe20003fc4000 */
[----:B------:R-:W-:-:S06]  /*1700*/  @!P5 FMUL R59, R59, 16777216 ;  /* 0x4b8000003b3bd820 */ /* 0x000fcc0000400000 */
[----:B------:R-:W0:Y:S01]  /*1710*/  MUFU.SQRT R61, R54 ;  /* 0x00000036003d7308 */ /* 0x000e220000002000 */
[----:B------:R-:W-:Y:S01]  /*1720*/  FSETP.GEU.AND P5, PT, R60, 1.175494350822287508e-38, PT ;  /* 0x008000003c00780b */ /* 0x000fe20003fae000 */
[----:B--2---:R-:W-:-:S04]  /*1730*/  FADD R56, R63, R56 ;  /* 0x000000383f387221 */ /* 0x004fc80000000000 */
[----:B------:R-:W-:Y:S01]  /*1740*/  FADD R57, R56, c[0x0][0x178] ;  /* 0x00005e0038397621 */ /* 0x000fe20000000000 */
[----:B-1----:R-:W-:Y:S01]  /*1750*/  FMUL R55, R64, R59 ;  /* 0x0000003b40377220 */ /* 0x002fe20000400000 */
[----:B------:R-:W-:Y:S01]  /*1760*/  FSEL R59, R48, 1, P6 ;  /* 0x3f800000303b7808 */ /* 0x000fe20003000000 */
[----:B------:R-:W-:Y:S01]  /*1770*/  @P6 FMUL R60, R60, 0.25 ;  /* 0x3e8000003c3c6820 */ /* 0x000fe20000400000 */
[----:B------:R-:W1:Y:S01]  /*1780*/  MUFU.SQRT R62, R57 ;  /* 0x00000039003e7308 */ /* 0x000e620000002000 */
[----:B0-----:R-:W-:-:S03]  /*1790*/  FSETP.GT.AND P6, PT, R61, 8.50705917302346158658e+37, PT ;  /* 0x7e8000003d00780b */ /* 0x001fc60003fc4000 */
[----:B------:R-:W-:Y:S01]  /*17a0*/  @!P5 FMUL R60, R60, 16777216 ;  /* 0x4b8000003c3cd820 */ /* 0x000fe20000400000 */
[----:B------:R-:W-:Y:S01]  /*17b0*/  @!P5 FMUL R59, R59, 16777216 ;  /* 0x4b8000003b3bd820 */ /* 0x000fe20000400000 */
[----:B------:R-:W-:Y:S02]  /*17c0*/  FSETP.GEU.AND P5, PT, R61, 1.175494350822287508e-38, PT ;  /* 0x008000003d00780b */ /* 0x000fe40003fae000 */
[----:B------:R-:W-:-:S06]  /*17d0*/  FSEL R54, R48, 1, P6 ;  /* 0x3f80000030367808 */ /* 0x000fcc0003000000 */
[----:B------:R-:W-:Y:S01]  /*17e0*/  @P6 FMUL R61, R61, 0.25 ;  /* 0x3e8000003d3d6820 */ /* 0x000fe20000400000 */
[----:B-1----:R-:W-:-:S04]  /*17f0*/  FSETP.GT.AND P6, PT, R62, 8.50705917302346158658e+37, PT ;  /* 0x7e8000003e00780b */ /* 0x002fc80003fc4000 */
[----:B------:R-:W-:Y:S01]  /*1800*/  @!P5 FMUL R54, R54, 16777216 ;  /* 0x4b8000003636d820 */ /* 0x000fe20000400000 */
[----:B------:R-:W-:Y:S01]  /*1810*/  @!P5 FMUL R61, R61, 16777216 ;  /* 0x4b8000003d3dd820 */ /* 0x000fe20000400000 */
[C---:B------:R-:W-:Y:S01]  /*1820*/  FSETP.GEU.AND P5, PT, R62.reuse, 1.175494350822287508e-38, PT ;  /* 0x008000003e00780b */ /* 0x040fe20003fae000 */
[----:B------:R-:W0:Y:S06]  /*1830*/  MUFU.RCP R60, R60 ;  /* 0x0000003c003c7308 */ /* 0x000e2c0000001000 */
[----:B------:R-:W-:-:S06]  /*1840*/  @P6 FMUL R62, R62, 0.25 ;  /* 0x3e8000003e3e6820 */ /* 0x000fcc0000400000 */
[----:B------:R-:W-:Y:S01]  /*1850*/  @!P5 FMUL R62, R62, 16777216 ;  /* 0x4b8000003e3ed820 */ /* 0x000fe20000400000 */
[----:B------:R-:W1:Y:S08]  /*1860*/  MUFU.RCP R57, R61 ;  /* 0x0000003d00397308 */ /* 0x000e700000001000 */
[----:B------:R-:W2:Y:S01]  /*1870*/  MUFU.RCP R62, R62 ;  /* 0x0000003e003e7308 */ /* 0x000ea20000001000 */
[----:B0-----:R-:W-:Y:S01]  /*1880*/  FMUL R56, R60, R59 ;  /* 0x0000003b3c387220 */ /* 0x001fe20000400000 */
[----:B------:R-:W-:-:S05]  /*1890*/  FSEL R59, R48, 1, P6 ;  /* 0x3f800000303b7808 */ /* 0x000fca0003000000 */
[----:B------:R-:W-:Y:S01]  /*18a0*/  @!P5 FMUL R59, R59, 16777216 ;  /* 0x4b8000003b3bd820 */ /* 0x000fe20000400000 */
[----:B-1----:R-:W-:Y:S01]  /*18b0*/  FMUL R57, R57, R54 ;  /* 0x0000003639397220 */ /* 0x002fe20000400000 */
[--C-:B------:R-:W-:Y:S02]  /*18c0*/  HADD2.F32 R58, -RZ, R16.reuse.H0_H0 ;  /* 0x20000010ff3a7230 */ /* 0x100fe40000004100 */
[----:B--2---:R-:W-:Y:S01]  /*18d0*/  FMUL R54, R62, R59 ;  /* 0x0000003b3e367220 */ /* 0x004fe20000400000 */
[----:B------:R-:W-:Y:S02]  /*18e0*/  HADD2.F32 R59, -RZ, R16.H1_H1 ;  /* 0x30000010ff3b7230 */ /* 0x000fe40000004100 */
[----:B------:R-:W-:-:S03]  /*18f0*/  HADD2.F32 R16, -RZ, R17.H1_H1 ;  /* 0x30000011ff107230 */ /* 0x000fc60000004100 */
        /* <DEDUP_REMOVED lines=10> */
[----:B------:R-:W-:-:S04]  /*19a0*/  FFMA R62, R60, R60, R63 ;  /* 0x0000003c3c3e7223 */ /* 0x000fc8000000003f */
[----:B------:R-:W-:-:S04]  /*19b0*/  FFMA R62, R19, R19, R62 ;  /* 0x00000013133e7223 */ /* 0x000fc8000000003e */
[----:B------:R-:W-:-:S05]  /*19c0*/  FFMA R63, R61, R61, R62 ;  /* 0x0000003d3d3f7223 */ /* 0x000fca000000003e */
[----:B------:R-:W0:Y:S02]  /*19d0*/  SHFL.BFLY PT, R62, R63, 0x8, 0x1f ;  /* 0x0d001f003f3e7f89 */ /* 0x000e2400000e0000 */
[----:B0-----:R-:W-:-:S05]  /*19e0*/  FADD R64, R63, R62 ;  /* 0x0000003e3f407221 */ /* 0x001fca0000000000 */
[----:B------:R-:W0:Y:S02]  /*19f0*/  SHFL.BFLY PT, R65, R64, 0x4, 0x1f ;  /* 0x0c801f0040417f89 */ /* 0x000e2400000e0000 */
[----:B0-----:R-:W-:-:S05]  /*1a00*/  FADD R65, R64, R65 ;  /* 0x0000004140417221 */ /* 0x001fca0000000000 */
[----:B------:R-:W0:Y:S02]  /*1a10*/  SHFL.BFLY PT, R62, R65, 0x2, 0x1f ;  /* 0x0c401f00413e7f89 */ /* 0x000e2400000e0000 */
[----:B0-----:R-:W-:-:S05]  /*1a20*/  FADD R66, R65, R62 ;  /* 0x0000003e41427221 */ /* 0x001fca0000000000 */
[----:B------:R-:W0:Y:S02]  /*1a30*/  SHFL.BFLY PT, R67, R66, 0x1, 0x1f ;  /* 0x0c201f0042437f89 */ /* 0x000e2400000e0000 */
[----:B0-----:R-:W-:-:S04]  /*1a40*/  FADD R67, R66, R67 ;  /* 0x0000004342437221 */ /* 0x001fc80000000000 */
[----:B------:R-:W-:-:S04]  /*1a50*/  FADD R67, R67, c[0x0][0x178] ;  /* 0x00005e0043437621 */ /* 0x000fc80000000000 */
[----:B------:R-:W0:Y:S01]  /*1a60*/  MUFU.SQRT R64, R67 ;  /* 0x0000004300407308 */ /* 0x000e220000002000 */
[----:B------:R-:W-:Y:S02]  /*1a70*/  SHF.R.U32.HI R62, RZ, 0x4, R0 ;  /* 0x00000004ff3e7819 */ /* 0x000fe40000011600 */
[C---:B0-----:R-:W-:Y:S02]  /*1a80*/  FSETP.GT.AND P5, PT, R64.reuse, 8.50705917302346158658e+37, PT ;  /* 0x7e8000004000780b */ /* 0x041fe40003fa4000 */
[----:B------:R-:W-:Y:S02]  /*1a90*/  FSETP.GEU.AND P6, PT, R64, 1.175494350822287508e-38, PT ;  /* 0x008000004000780b */ /* 0x000fe40003fce000 */
[----:B------:R-:W-:-:S09]  /*1aa0*/  SGXT.U32 R62, R62, 0x3 ;  /* 0x000000033e3e781a */ /* 0x000fd20000000000 */
[----:B------:R-:W-:Y:S01]  /*1ab0*/  @P5 FMUL R64, R64, 0.25 ;  /* 0x3e80000040405820 */ /* 0x000fe20000400000 */
[----:B------:R0:W-:Y:S03]  /*1ac0*/  STS [R62.X4+0x20], R32 ;  /* 0x000020203e007388 */ /* 0x0001e60000004800 */
[----:B------:R-:W-:Y:S01]  /*1ad0*/  @!P6 FMUL R64, R64, 16777216 ;  /* 0x4b8000004040e820 */ /* 0x000fe20000400000 */
[----:B------:R1:W-:Y:S01]  /*1ae0*/  STS [R62.X4], R49 ;  /* 0x000000313e007388 */ /* 0x0003e20000004800 */
[-C--:B0-----:R-:W-:Y:S02]  /*1af0*/  FMUL R32, R29, R55.reuse ;  /* 0x000000371d207220 */ /* 0x081fe40000400000 */
[----:B------:R-:W0:Y:S01]  /*1b00*/  MUFU.RCP R29, R64 ;  /* 0x00000040001d7308 */ /* 0x000e220000001000 */
[-C--:B-1----:R-:W-:Y:S01]  /*1b10*/  FMUL R49, R40, R55.reuse ;  /* 0x0000003728317220 */ /* 0x082fe20000400000 */
[-C--:B------:R-:W-:Y:S01]  /*1b20*/  FMUL R40, R30, R55.reuse ;  /* 0x000000371e287220 */ /* 0x080fe20000400000 */
[----:B------:R-:W-:Y:S01]  /*1b30*/  FSEL R30, R48, 1, P5 ;  /* 0x3f800000301e7808 */ /* 0x000fe20002800000 */
[----:B------:R0:W-:Y:S04]  /*1b40*/  STS [R62.X4+0x40], R31 ;  /* 0x0000401f3e007388 */ /* 0x0001e80000004800 */
[----:B------:R-:W-:Y:S01]  /*1b50*/  @!P6 FMUL R30, R30, 16777216 ;  /* 0x4b8000001e1ee820 */ /* 0x000fe20000400000 */
[-C--:B------:R-:W-:Y:S01]  /*1b60*/  FMUL R28, R28, R55.reuse ;  /* 0x000000371c1c7220 */ /* 0x080fe20000400000 */
[-C--:B------:R-:W-:Y:S01]  /*1b70*/  FMUL R33, R33, R55.reuse ;  /* 0x0000003721217220 */ /* 0x080fe20000400000 */
[-C--:B------:R-:W-:Y:S01]  /*1b80*/  FMUL R34, R34, R55.reuse ;  /* 0x0000003722227220 */ /* 0x080fe20000400000 */
[-C--:B------:R-:W-:Y:S01]  /*1b90*/  FMUL R35, R35, R55.reuse ;  /* 0x0000003723237220 */ /* 0x080fe20000400000 */
[----:B------:R-:W-:Y:S01]  /*1ba0*/  FMUL R63, R42, R55 ;  /* 0x000000372a3f7220 */ /* 0x000fe20000400000 */
[----:B0-----:R-:W-:Y:S01]  /*1bb0*/  FMUL R31, R29, R30 ;  /* 0x0000001e1d1f7220 */ /* 0x001fe20000400000 */
[----:B------:R-:W-:Y:S01]  /*1bc0*/  F2FP.PACK_AB R30, R49, R32 ;  /* 0x00000020311e723e */ /* 0x000fe200000000ff */
[-C--:B------:R-:W-:Y:S01]  /*1bd0*/  FMUL R42, R41, R56.reuse ;  /* 0x00000038292a7220 */ /* 0x080fe20000400000 */
[----:B------:R-:W-:Y:S01]  /*1be0*/  IADD3 R32, P6, R11, c[0x0][0x168], RZ ;  /* 0x00005a000b207a10 */ /* 0x000fe20007fde0ff */
[-C--:B------:R-:W-:Y:S01]  /*1bf0*/  FMUL R12, R12, R56.reuse ;  /* 0x000000380c0c7220 */ /* 0x080fe20000400000 */
[-C--:B------:R-:W-:Y:S01]  /*1c00*/  FMUL R41, R50, R56.reuse ;  /* 0x0000003832297220 */ /* 0x080fe20000400000 */
[-C--:B------:R-:W-:Y:S01]  /*1c10*/  FMUL R43, R43, R56.reuse ;  /* 0x000000382b2b7220 */ /* 0x080fe20000400000 */
[-C--:B------:R-:W-:Y:S01]  /*1c20*/  FMUL R13, R13, R56.reuse ;  /* 0x000000380d0d7220 */ /* 0x080fe20000400000 */
[-C--:B------:R-:W-:Y:S01]  /*1c30*/  FMUL R48, R51, R56.reuse ;  /* 0x0000003833307220 */ /* 0x080fe20000400000 */
[-C--:B------:R-:W-:Y:S01]  /*1c40*/  FMUL R14, R14, R56.reuse ;  /* 0x000000380e0e7220 */ /* 0x080fe20000400000 */
[----:B------:R-:W-:Y:S01]  /*1c50*/  FMUL R15, R15, R56 ;  /* 0x000000380f0f7220 */ /* 0x000fe20000400000 */
[-C--:B------:R-:W-:Y:S01]  /*1c60*/  FMUL R47, R47, R57.reuse ;  /* 0x000000392f2f7220 */ /* 0x080fe20000400000 */
[-C--:B------:R-:W-:Y:S01]  /*1c70*/  FMUL R50, R45, R57.reuse ;  /* 0x000000392d327220 */ /* 0x080fe20000400000 */
[----:B------:R-:W-:Y:S01]  /*1c80*/  F2FP.PACK_AB R28, R33, R28 ;  /* 0x0000001c211c723e */ /* 0x000fe200000000ff */
[-C--:B------:R-:W-:Y:S01]  /*1c90*/  FMUL R36, R36, R57.reuse ;  /* 0x0000003924247220 */ /* 0x080fe20000400000 */
[----:B------:R-:W-:Y:S01]  /*1ca0*/  F2FP.PACK_AB R29, R35, R34 ;  /* 0x00000022231d723e */ /* 0x000fe200000000ff */
[-C--:B------:R-:W-:Y:S01]  /*1cb0*/  FMUL R45, R52, R57.reuse ;  /* 0x00000039342d7220 */ /* 0x080fe20000400000 */
[-C--:B------:R-:W-:Y:S01]  /*1cc0*/  FMUL R37, R37, R57.reuse ;  /* 0x0000003925257220 */ /* 0x080fe20000400000 */
[-C--:B------:R-:W-:Y:S01]  /*1cd0*/  FMUL R38, R38, R57.reuse ;  /* 0x0000003926267220 */ /* 0x080fe20000400000 */
[-C--:B------:R-:W-:Y:S01]  /*1ce0*/  FMUL R24, R24, R57.reuse ;  /* 0x0000003918187220 */ /* 0x080fe20000400000 */
[----:B------:R-:W-:Y:S01]  /*1cf0*/  FMUL R39, R39, R57 ;  /* 0x0000003927277220 */ /* 0x000fe20000400000 */
[----:B------:R-:W-:Y:S01]  /*1d00*/  IADD3 R34, P5, R8, c[0x0][0x168], RZ ;  /* 0x00005a0008227a10 */ /* 0x000fe20007fbe0ff */
[----:B------:R0:W-:Y:S01]  /*1d10*/  STS [R62.X4+0x60], R55 ;  /* 0x000060373e007388 */ /* 0x0001e20000004800 */
[----:B------:R-:W-:Y:S01]  /*1d20*/  IADD3.X R33, R44, c[0x0][0x16c], RZ, P6, !PT ;  /* 0x00005b002c217a10 */ /* 0x000fe200037fe4ff */
[----:B------:R-:W-:Y:S01]  /*1d30*/  FMUL R52, R53, R54 ;  /* 0x0000003635347220 */ /* 0x000fe20000400000 */
[----:B------:R-:W-:Y:S01]  /*1d40*/  IADD3 R46, P6, R46, c[0x0][0x168], RZ ;  /* 0x00005a002e2e7a10 */ /* 0x000fe20007fde0ff */
[----:B------:R1:W-:Y:S01]  /*1d50*/  STS [R62.X4+0x80], R56 ;  /* 0x000080383e007388 */ /* 0x0003e20000004800 */
[-C--:B------:R-:W-:Y:S01]  /*1d60*/  FMUL R58, R58, R31.reuse ;  /* 0x0000001f3a3a7220 */ /* 0x080fe20000400000 */
[-C--:B------:R-:W-:Y:S01]  /*1d70*/  FMUL R59, R59, R31.reuse ;  /* 0x0000001f3b3b7220 */ /* 0x080fe20000400000 */
[-C--:B------:R-:W-:Y:S01]  /*1d80*/  FMUL R51, R17, R31.reuse ;  /* 0x0000001f11337220 */ /* 0x080fe20000400000 */
[----:B------:R2:W-:Y:S01]  /*1d90*/  STS [R62.X4+0xe0], R31 ;  /* 0x0000e01f3e007388 */ /* 0x0005e20000004800 */
[-C--:B------:R-:W-:Y:S01]  /*1da0*/  FMUL R53, R18, R31.reuse ;  /* 0x0000001f12357220 */ /* 0x080fe20000400000 */
[-C--:B------:R-:W-:Y:S01]  /*1db0*/  FMUL R60, R60, R31.reuse ;  /* 0x0000001f3c3c7220 */ /* 0x080fe20000400000 */
[-C--:B0-----:R-:W-:Y:S01]  /*1dc0*/  FMUL R55, R19, R31.reuse ;  /* 0x0000001f13377220 */ /* 0x081fe20000400000 */
[-C--:B------:R-:W-:Y:S01]  /*1dd0*/  FMUL R64, R61, R31.reuse ;  /* 0x0000001f3d407220 */ /* 0x080fe20000400000 */
[----:B------:R-:W-:Y:S01]  /*1de0*/  F2FP.PACK_AB R17, R41, R12 ;  /* 0x0000000c2911723e */ /* 0x000fe200000000ff */
[----:B-1----:R-:W-:Y:S01]  /*1df0*/  FMUL R56, R16, R31 ;  /* 0x0000001f10387220 */ /* 0x002fe20000400000 */
[----:B------:R-:W-:-:S02]  /*1e00*/  F2FP.PACK_AB R16, R42, R43 ;  /* 0x0000002b2a10723e */ /* 0x000fc400000000ff */
[----:B------:R-:W-:Y:S02]  /*1e10*/  F2FP.PACK_AB R18, R48, R13 ;  /* 0x0000000d3012723e */ /* 0x000fe400000000ff */
[----:B--2---:R-:W-:Y:S02]  /*1e20*/  F2FP.PACK_AB R31, R63, R40 ;  /* 0x000000283f1f723e */ /* 0x004fe400000000ff */
[----:B------:R-:W-:Y:S02]  /*1e30*/  F2FP.PACK_AB R19, R15, R14 ;  /* 0x0000000e0f13723e */ /* 0x000fe400000000ff */
[----:B------:R-:W-:Y:S02]  /*1e40*/  F2FP.PACK_AB R12, R50, R47 ;  /* 0x0000002f320c723e */ /* 0x000fe400000000ff */
[----:B------:R-:W-:Y:S02]  /*1e50*/  IADD3.X R35, R9, c[0x0][0x16c], RZ, P5, !PT ;  /* 0x00005b0009237a10 */ /* 0x000fe40002ffe4ff */
[----:B------:R-:W-:-:S02]  /*1e60*/  F2FP.PACK_AB R13, R45, R36 ;  /* 0x000000242d0d723e */ /* 0x000fc400000000ff */
[----:B------:R-:W-:Y:S02]  /*1e70*/  F2FP.PACK_AB R14, R38, R37 ;  /* 0x00000025260e723e */ /* 0x000fe400000000ff */
[----:B------:R-:W-:Y:S02]  /*1e80*/  F2FP.PACK_AB R15, R39, R24 ;  /* 0x00000018270f723e */ /* 0x000fe400000000ff */
[----:B------:R-:W-:Y:S01]  /*1e90*/  IADD3.X R47, R10, c[0x0][0x16c], RZ, P6, !PT ;  /* 0x00005b000a2f7a10 */ /* 0x000fe200037fe4ff */
[-C--:B------:R-:W-:Y:S01]  /*1ea0*/  FMUL R20, R20, R54.reuse ;  /* 0x0000003614147220 */ /* 0x080fe20000400000 */
[-C--:B------:R-:W-:Y:S01]  /*1eb0*/  FMUL R25, R25, R54.reuse ;  /* 0x0000003619197220 */ /* 0x080fe20000400000 */
[----:B------:R-:W-:Y:S01]  /*1ec0*/  @!P4 STG.E.128 [R32.64], R28 ;  /* 0x0000001c2000c986 */ /* 0x000fe2000c101d04 */
[-C--:B------:R-:W-:Y:S01]  /*1ed0*/  FMUL R26, R26, R54.reuse ;  /* 0x000000361a1a7220 */ /* 0x080fe20000400000 */
[-C--:B------:R-:W-:Y:S01]  /*1ee0*/  FMUL R27, R27, R54.reuse ;  /* 0x000000361b1b7220 */ /* 0x080fe20000400000 */
[-C--:B------:R-:W-:Y:S01]  /*1ef0*/  FMUL R21, R21, R54.reuse ;  /* 0x0000003615157220 */ /* 0x080fe20000400000 */
[----:B------:R0:W-:Y:S01]  /*1f00*/  @!P3 STG.E.128 [R34.64], R16 ;  /* 0x000000102200b986 */ /* 0x0001e2000c101d04 */
[-C--:B------:R-:W-:Y:S01]  /*1f10*/  FMUL R22, R22, R54.reuse ;  /* 0x0000003616167220 */ /* 0x080fe20000400000 */
[----:B------:R-:W-:-:S02]  /*1f20*/  FMUL R23, R23, R54 ;  /* 0x0000003617177220 */ /* 0x000fc40000400000 */
[----:B------:R-:W-:Y:S01]  /*1f30*/  @!P2 STG.E.128 [R46.64], R12 ;  /* 0x0000000c2e00a986 */ /* 0x000fe2000c101d04 */
[----:B------:R-:W-:Y:S02]  /*1f40*/  IADD3 R4, P2, R4, c[0x0][0x168], RZ ;  /* 0x00005a0004047a10 */ /* 0x000fe40007f5e0ff */
[----:B------:R-:W-:Y:S02]  /*1f50*/  F2FP.PACK_AB R8, R25, R20 ;  /* 0x000000141908723e */ /* 0x000fe400000000ff */
[----:B------:R-:W-:Y:S02]  /*1f60*/  LOP3.LUT R25, R5, 0x3f, R0, 0xf8, !PT ;  /* 0x0000003f05197812 */ /* 0x000fe400078ef800 */
[----:B------:R-:W-:Y:S02]  /*1f70*/  F2FP.PACK_AB R9, R27, R26 ;  /* 0x0000001a1b09723e */ /* 0x000fe400000000ff */
[----:B------:R-:W-:Y:S02]  /*1f80*/  F2FP.PACK_AB R10, R52, R21 ;  /* 0x00000015340a723e */ /* 0x000fe400000000ff */
[----:B------:R-:W-:-:S02]  /*1f90*/  F2FP.PACK_AB R11, R23, R22 ;  /* 0x00000016170b723e */ /* 0x000fc400000000ff */
[----:B------:R-:W-:Y:S02]  /*1fa0*/  IADD3.X R5, R6, c[0x0][0x16c], RZ, P2, !PT ;  /* 0x00005b0006057a10 */ /* 0x000fe400017fe4ff */
[----:B------:R-:W-:Y:S02]  /*1fb0*/  LOP3.LUT P2, RZ, R0, 0x40, RZ, 0xc0, !PT ;  /* 0x0000004000ff7812 */ /* 0x000fe4000784c0ff */
[----:B------:R-:W-:Y:S01]  /*1fc0*/  ISETP.LT.U32.AND P3, PT, R25, 0xf70, PT ;  /* 0x00000f701900780c */ /* 0x000fe20003f61070 */
[----:B------:R-:W-:Y:S01]  /*1fd0*/  @!P1 STG.E.128 [R4.64], R8 ;  /* 0x0000000804009986 */ /* 0x000fe2000c101d04 */
[----:B0-----:R-:W-:Y:S02]  /*1fe0*/  IADD3 R16, P4, R3, c[0x0][0x168], RZ ;  /* 0x00005a0003107a10 */ /* 0x001fe40007f9e0ff */
[----:B------:R-:W-:Y:S02]  /*1ff0*/  ISETP.LT.U32.AND.EX P1, PT, R2, RZ, !P2, P3 ;  /* 0x000000ff0200720c */ /* 0x000fe40005721130 */
[----:B------:R-:W-:-:S02]  /*2000*/  F2FP.PACK_AB R20, R59, R58 ;  /* 0x0000003a3b14723e */ /* 0x000fc400000000ff */
[----:B------:R-:W-:Y:S02]  /*2010*/  F2FP.PACK_AB R21, R56, R51 ;  /* 0x000000333815723e */ /* 0x000fe400000000ff */
[----:B------:R-:W-:Y:S02]  /*2020*/  F2FP.PACK_AB R22, R60, R53 ;  /* 0x000000353c16723e */ /* 0x000fe400000000ff */
[----:B------:R-:W-:Y:S02]  /*2030*/  IADD3.X R17, R7, c[0x0][0x16c], RZ, P4, !PT ;  /* 0x00005b0007117a10 */ /* 0x000fe400027fe4ff */
[----:B------:R-:W-:Y:S01]  /*2040*/  F2FP.PACK_AB R23, R64, R55 ;  /* 0x000000374017723e */ /* 0x000fe200000000ff */
[----:B------:R-:W-:Y:S04]  /*2050*/  STS [R62.X4+0xa0], R57 ;  /* 0x0000a0393e007388 */ /* 0x000fe80000004800 */
[----:B------:R-:W-:Y:S04]  /*2060*/  STS [R62.X4+0xc0], R54 ;  /* 0x0000c0363e007388 */ /* 0x000fe80000004800 */
[----:B------:R-:W-:Y:S04]  /*2070*/  @!P0 STG.E.128 [R16.64], R20 ;  /* 0x0000001410008986 */ /* 0x000fe8000c101d04 */
[----:B------:R-:W-:Y:S06]  /*2080*/  BAR.SYNC 0x0 ;  /* 0x0000000000007b1d */ /* 0x000fec0000000000 */
[----:B------:R-:W-:Y:S05]  /*2090*/  @!P1 EXIT ;  /* 0x000000000000994d */ /* 0x000fea0003800000 */
[----:B------:R-:W-:Y:S02]  /*20a0*/  LOP3.LUT R0, R0, 0x3f, RZ, 0xc0, !PT ;  /* 0x0000003f00007812 */ /* 0x000fe400078ec0ff */
[----:B------:R-:W-:-:S03]  /*20b0*/  LEA R4, P0, R25, c[0x0][0x170], 0x2 ;  /* 0x00005c0019047a11 */ /* 0x000fc600078010ff */
[----:B------:R-:W0:Y:S01]  /*20c0*/  LDS R3, [R0.X4] ;  /* 0x0000000000037984 */ /* 0x000e220000004800 */
[----:B------:R-:W-:-:S05]  /*20d0*/  LEA.HI.X R5, R25, c[0x0][0x174], R2, 0x2, P0 ;  /* 0x00005d0019057a11 */ /* 0x000fca00000f1402 */
[----:B0-----:R-:W-:Y:S01]  /*20e0*/  STG.E [R4.64], R3 ;  /* 0x0000000304007986 */ /* 0x001fe2000c101904 */
[----:B------:R-:W-:Y:S05]  /*20f0*/  EXIT ;  /* 0x000000000000794d */ /* 0x000fea0003800000 */
.L_x_0:
[----:B------:R-:W-:-:S00]  /*2100*/  BRA `(.L_x_0) ;  /* 0xfffffff000007947 */ /* 0x000fc0000383ffff */
[----:B------:R-:W-:-:S00]  /*2110*/  NOP ;  /* 0x0000000000007918 */ /* 0x000fc00000000000 */
        /* <DEDUP_REMOVED lines=14> */
.L_x_1:


//--------------------- .nv.global.init           --------------------------
	.section	.nv.global.init,"aw",@progbits
.nv.global.init:
	.type		_$_str,@object
	.size		_$_str,(_$_str_$_2 - _$_str)
_$_str:
        /*0000*/ 	.byte	0x5f, 0x5f, 0x43, 0x55, 0x44, 0x41, 0x5f, 0x46, 0x54, 0x5a, 0x00
	.type		_$_str_$_2,@object
	.size		_$_str_$_2,(.L_1 - _$_str_$_2)
_$_str_$_2:
        /*000b*/ 	.byte	0x5f, 0x5f, 0x43, 0x55, 0x44, 0x41, 0x5f, 0x50, 0x52, 0x45, 0x43, 0x5f, 0x53, 0x51, 0x52, 0x54
        /*001b*/ 	.byte	0x00
.L_1:


//--------------------- .nv.shared.l2norm_fwd_kernel --------------------------
	.section	.nv.shared.l2norm_fwd_kernel,"aw",@nobits
	.align	16
